	.target	sm_90a

	.elftype	@"ET_EXEC"


//--------------------- .note.nv.tkinfo           --------------------------
	.section	.note.nv.tkinfo,"",@"SHT_NOTE"
	.sectionflags	@"SHF_NOTE_NV_TKINFO"
	.tkinfo
        /*0018*/ 	.word	0x00000002
        /*0030*/ 	.string	""
        /*0030*/ 	.string	"ptxas"
        /*0030*/ 	.string	"Cuda compilation tools, release 13.0, V13.0.88"
        /*0030*/ 	.string	"Build cuda_13.0.r13.0/compiler.36424714_0"
        /*0030*/ 	.string	"-arch sm_90a -m 64 "



//--------------------- .note.nv.cuinfo           --------------------------
	.section	.note.nv.cuinfo,"",@"SHT_NOTE"
	.sectionflags	@"SHF_NOTE_NV_CUINFO"
        /*0018*/ 	.short	0x0002
        /*001a*/ 	.short	0x005a
        /*001c*/ 	.short	0x0082
	.zero		2


//--------------------- .nv.info                  --------------------------
	.section	.nv.info,"",@"SHT_CUDA_INFO"
	.align	4


	//----- nvinfo : EIATTR_REGCOUNT
	.align		4
        /*0000*/ 	.byte	0x04, 0x2f
        /*0002*/ 	.short	(.L_12 - .L_11)
	.align		4
.L_11:
        /*0004*/ 	.word	index@(_ZN7cutlass13device_kernelINS_4gemm6kernel13GemmUniversalIN4cute5tupleIJiiiiEEENS1_10collective13CollectiveMmaINS1_37MainloopSm90TmaGmmaWarpSpecializedFP8ILi4ENS5_IJNS4_1CILi2EEESB_NSA_ILi1EEEEEENS1_32KernelTmaWarpSpecializedPingpongEEENS5_IJNSA_ILi64EEENSA_ILi256EEENSA_ILi32EEEEEENS_12float_e5m2_tENS5_IJlSC_lEEESK_SL_NS4_8TiledMMAINS4_8MMA_AtomIJNS4_4SM904GMMA31MMA_64x256x32_F32E5M2E5M2_SS_TNILNSP_7ScaleInE1ELSR_1EEEEEENS4_6LayoutINS5_IJSC_SC_SC_EEENS5_IJNSA_ILi0EEESW_SW_EEEEENS5_IJNS4_10UnderscoreESZ_SZ_EEEEENS4_23SM90_TMA_LOAD_MULTICASTENS4_14ComposedLayoutINS4_7SwizzleILi1ELi4ELi3EEENS4_18smem_ptr_flag_bitsILi8EEENSU_INS5_IJNSA_ILi8EEESI_EEENS5_IJSI_SC_EEEEEEEvNS4_8identityES12_S1C_vS1D_EENS_8epilogue10collective6detail29Sm90TmaWarpSpecializedAdapterINS1G_15DefaultEpilogueISK_SL_SL_NS1F_6thread17LinearCombinationISK_Li1EffLNS1K_9ScaleType4KindE0ELNS_15FloatRoundStyleE2ESK_EENS1_15EpilogueDefaultEEEEEvvEEEEvNT_6ParamsE)
        /*0008*/ 	.word	0x000000a8


	//----- nvinfo : EIATTR_FRAME_SIZE
	.align		4
.L_12:
        /*000c*/ 	.byte	0x04, 0x11
        /*000e*/ 	.short	(.L_14 - .L_13)
	.align		4
.L_13:
        /*0010*/ 	.word	index@(_ZN7cutlass13device_kernelINS_4gemm6kernel13GemmUniversalIN4cute5tupleIJiiiiEEENS1_10collective13CollectiveMmaINS1_37MainloopSm90TmaGmmaWarpSpecializedFP8ILi4ENS5_IJNS4_1CILi2EEESB_NSA_ILi1EEEEEENS1_32KernelTmaWarpSpecializedPingpongEEENS5_IJNSA_ILi64EEENSA_ILi256EEENSA_ILi32EEEEEENS_12float_e5m2_tENS5_IJlSC_lEEESK_SL_NS4_8TiledMMAINS4_8MMA_AtomIJNS4_4SM904GMMA31MMA_64x256x32_F32E5M2E5M2_SS_TNILNSP_7ScaleInE1ELSR_1EEEEEENS4_6LayoutINS5_IJSC_SC_SC_EEENS5_IJNSA_ILi0EEESW_SW_EEEEENS5_IJNS4_10UnderscoreESZ_SZ_EEEEENS4_23SM90_TMA_LOAD_MULTICASTENS4_14ComposedLayoutINS4_7SwizzleILi1ELi4ELi3EEENS4_18smem_ptr_flag_bitsILi8EEENSU_INS5_IJNSA_ILi8EEESI_EEENS5_IJSI_SC_EEEEEEEvNS4_8identityES12_S1C_vS1D_EENS_8epilogue10collective6detail29Sm90TmaWarpSpecializedAdapterINS1G_15DefaultEpilogueISK_SL_SL_NS1F_6thread17LinearCombinationISK_Li1EffLNS1K_9ScaleType4KindE0ELNS_15FloatRoundStyleE2ESK_EENS1_15EpilogueDefaultEEEEEvvEEEEvNT_6ParamsE)
        /*0014*/ 	.word	0x00000118


	//----- nvinfo : EIATTR_MIN_STACK_SIZE
	.align		4
.L_14:
        /*0018*/ 	.byte	0x04, 0x12
        /*001a*/ 	.short	(.L_16 - .L_15)
	.align		4
.L_15:
        /*001c*/ 	.word	index@(_ZN7cutlass13device_kernelINS_4gemm6kernel13GemmUniversalIN4cute5tupleIJiiiiEEENS1_10collective13CollectiveMmaINS1_37MainloopSm90TmaGmmaWarpSpecializedFP8ILi4ENS5_IJNS4_1CILi2EEESB_NSA_ILi1EEEEEENS1_32KernelTmaWarpSpecializedPingpongEEENS5_IJNSA_ILi64EEENSA_ILi256EEENSA_ILi32EEEEEENS_12float_e5m2_tENS5_IJlSC_lEEESK_SL_NS4_8TiledMMAINS4_8MMA_AtomIJNS4_4SM904GMMA31MMA_64x256x32_F32E5M2E5M2_SS_TNILNSP_7ScaleInE1ELSR_1EEEEEENS4_6LayoutINS5_IJSC_SC_SC_EEENS5_IJNSA_ILi0EEESW_SW_EEEEENS5_IJNS4_10UnderscoreESZ_SZ_EEEEENS4_23SM90_TMA_LOAD_MULTICASTENS4_14ComposedLayoutINS4_7SwizzleILi1ELi4ELi3EEENS4_18smem_ptr_flag_bitsILi8EEENSU_INS5_IJNSA_ILi8EEESI_EEENS5_IJSI_SC_EEEEEEEvNS4_8identityES12_S1C_vS1D_EENS_8epilogue10collective6detail29Sm90TmaWarpSpecializedAdapterINS1G_15DefaultEpilogueISK_SL_SL_NS1F_6thread17LinearCombinationISK_Li1EffLNS1K_9ScaleType4KindE0ELNS_15FloatRoundStyleE2ESK_EENS1_15EpilogueDefaultEEEEEvvEEEEvNT_6ParamsE)
        /*0020*/ 	.word	0x00000118
.L_16:


//--------------------- .nv.compat                --------------------------
	.section	.nv.compat,"",@"SHT_CUDA_COMPAT_INFO"
	.align	4
        /*0000*/ 	.byte	0x02, 0x09, 0x01, 0x00, 0x02, 0x02, 0x04, 0x00, 0x02, 0x05, 0x05, 0x00, 0x03, 0x07, 0x01, 0x01
        /*0010*/ 	.byte	0x02, 0x03, 0x01, 0x00, 0x02, 0x06, 0x01, 0x00, 0x04, 0x0b, 0x08, 0x00, 0x00, 0x00, 0x00, 0x00
        /*0020*/ 	.byte	0x00, 0x00, 0x00, 0x00


//--------------------- .nv.info._ZN7cutlass13device_kernelINS_4gemm6kernel13GemmUniversalIN4cute5tupleIJiiiiEEENS1_10collective13CollectiveMmaINS1_37MainloopSm90TmaGmmaWarpSpecializedFP8ILi4ENS5_IJNS4_1CILi2EEESB_NSA_ILi1EEEEEENS1_32KernelTmaWarpSpecializedPingpongEEENS5_IJNSA_ILi64EEENSA_ILi256EEENSA_ILi32EEEEEENS_12float_e5m2_tENS5_IJlSC_lEEESK_SL_NS4_8TiledMMAINS4_8MMA_AtomIJNS4_4SM904GMMA31MMA_64x256x32_F32E5M2E5M2_SS_TNILNSP_7ScaleInE1ELSR_1EEEEEENS4_6LayoutINS5_IJSC_SC_SC_EEENS5_IJNSA_ILi0EEESW_SW_EEEEENS5_IJNS4_10UnderscoreESZ_SZ_EEEEENS4_23SM90_TMA_LOAD_MULTICASTENS4_14ComposedLayoutINS4_7SwizzleILi1ELi4ELi3EEENS4_18smem_ptr_flag_bitsILi8EEENSU_INS5_IJNSA_ILi8EEESI_EEENS5_IJSI_SC_EEEEEEEvNS4_8identityES12_S1C_vS1D_EENS_8epilogue10collective6detail29Sm90TmaWarpSpecializedAdapterINS1G_15DefaultEpilogueISK_SL_SL_NS1F_6thread17LinearCombinationISK_Li1EffLNS1K_9ScaleType4KindE0ELNS_15FloatRoundStyleE2ESK_EENS1_15EpilogueDefaultEEEEEvvEEEEvNT_6ParamsE --------------------------
	.section	.nv.info._ZN7cutlass13device_kernelINS_4gemm6kernel13GemmUniversalIN4cute5tupleIJiiiiEEENS1_10collective13CollectiveMmaINS1_37MainloopSm90TmaGmmaWarpSpecializedFP8ILi4ENS5_IJNS4_1CILi2EEESB_NSA_ILi1EEEEEENS1_32KernelTmaWarpSpecializedPingpongEEENS5_IJNSA_ILi64EEENSA_ILi256EEENSA_ILi32EEEEEENS_12float_e5m2_tENS5_IJlSC_lEEESK_SL_NS4_8TiledMMAINS4_8MMA_AtomIJNS4_4SM904GMMA31MMA_64x256x32_F32E5M2E5M2_SS_TNILNSP_7ScaleInE1ELSR_1EEEEEENS4_6LayoutINS5_IJSC_SC_SC_EEENS5_IJNSA_ILi0EEESW_SW_EEEEENS5_IJNS4_10UnderscoreESZ_SZ_EEEEENS4_23SM90_TMA_LOAD_MULTICASTENS4_14ComposedLayoutINS4_7SwizzleILi1ELi4ELi3EEENS4_18smem_ptr_flag_bitsILi8EEENSU_INS5_IJNSA_ILi8EEESI_EEENS5_IJSI_SC_EEEEEEEvNS4_8identityES12_S1C_vS1D_EENS_8epilogue10collective6detail29Sm90TmaWarpSpecializedAdapterINS1G_15DefaultEpilogueISK_SL_SL_NS1F_6thread17LinearCombinationISK_Li1EffLNS1K_9ScaleType4KindE0ELNS_15FloatRoundStyleE2ESK_EENS1_15EpilogueDefaultEEEEEvvEEEEvNT_6ParamsE,"",@"SHT_CUDA_INFO"
	.sectionflags	@""
	.align	4


	//----- nvinfo : EIATTR_CUDA_API_VERSION
	.align		4
        /*0000*/ 	.byte	0x04, 0x37
        /*0002*/ 	.short	(.L_18 - .L_17)
.L_17:
        /*0004*/ 	.word	0x00000082


	//----- nvinfo : EIATTR_KPARAM_INFO
	.align		4
.L_18:
        /*0008*/ 	.byte	0x04, 0x17
        /*000a*/ 	.short	(.L_20 - .L_19)
.L_19:
        /*000c*/ 	.word	0x00000000
        /*0010*/ 	.short	0x0000
        /*0012*/ 	.short	0x0070
        /*0014*/ 	.byte	0x00, 0xf0, 0x01, 0x10


	//----- nvinfo : EIATTR_SPARSE_MMA_MASK
	.align		4
.L_20:
        /*0018*/ 	.byte	0x03, 0x50
        /*001a*/ 	.short	0x0000


	//----- nvinfo : EIATTR_MAXREG_COUNT
	.align		4
        /*001c*/ 	.byte	0x03, 0x1b
        /*001e*/ 	.short	0x00a8


	//----- nvinfo : EIATTR_NUM_BARRIERS
	.align		4
        /*0020*/ 	.byte	0x02, 0x4c
        /*0022*/ 	.byte	0x01
	.zero		1


	//----- nvinfo : EIATTR_ANNOTATIONS
	.align		4
        /*0024*/ 	.byte	0x04, 0x55
        /*0026*/ 	.short	(.L_22 - .L_21)


	//   ....[0]....
.L_21:
        /*0028*/ 	.word	0x00000001
        /*002c*/ 	.byte	0x10, 0x07, 0x00, 0x00, 0x01, 0x00, 0x00, 0x00, 0x40, 0x09, 0x00, 0x00, 0x01, 0x00, 0x00, 0x00
        /* <DEDUP_REMOVED lines=209> */
        /*0d4c*/ 	.byte	0x40, 0x04, 0x01, 0x00


	//----- nvinfo : EIATTR_MERCURY_ISA_VERSION
	.align		4
.L_22:
        /*0d50*/ 	.byte	0x03, 0x5f
        /*0d52*/ 	.short	0x0101


	//----- nvinfo : EIATTR_INT_WARP_WIDE_INSTR_OFFSETS
	.align		4
        /*0d54*/ 	.byte	0x04, 0x31
        /*0d56*/ 	.short	(.L_24 - .L_23)


	//   ....[0]....
.L_23:
        /*0d58*/ 	.word	0x000005d0


	//   ....[1]....
        /*0d5c*/ 	.word	0x00000610


	//   ....[2]....
        /*0d60*/ 	.word	0x000006a0


	//   ....[3]....
        /*0d64*/ 	.word	0x000006b0


	//   ....[4]....
        /*0d68*/ 	.word	0x000006d0


	//   ....[5]....
        /*0d6c*/ 	.word	0x000006f0


	//   ....[6]....
        /*0d70*/ 	.word	0x00000810


	//   ....[7]....
        /*0d74*/ 	.word	0x00000820


	//   ....[8]....
        /*0d78*/ 	.word	0x00005670


	//----- nvinfo : EIATTR_COOP_GROUP_MASK_REGIDS
	.align		4
.L_24:
        /*0d7c*/ 	.byte	0x04, 0x29
        /*0d7e*/ 	.short	(.L_26 - .L_25)


	//   ....[0]....
.L_25:
        /*0d80*/ 	.word	0xffffffff


	//   ....[1]....
        /*0d84*/ 	.word	0xffffffff


	//   ....[2]....
        /*0d88*/ 	.word	0xffffffff


	//   ....[3]....
        /*0d8c*/ 	.word	0xffffffff


	//   ....[4]....
        /*0d90*/ 	.word	0xffffffff


	//   ....[5]....
        /*0d94*/ 	.word	0xffffffff


	//   ....[6]....
        /*0d98*/ 	.word	0xffffffff


	//----- nvinfo : EIATTR_COOP_GROUP_INSTR_OFFSETS
	.align		4
.L_26:
        /*0d9c*/ 	.byte	0x04, 0x28
        /*0d9e*/ 	.short	(.L_28 - .L_27)


	//   ....[0]....
.L_27:
        /*0da0*/ 	.word	0x00000070


	//   ....[1]....
        /*0da4*/ 	.word	0x00000090


	//   ....[2]....
        /*0da8*/ 	.word	0x00000190


	//   ....[3]....
        /*0dac*/ 	.word	0x000003b0


	//   ....[4]....
        /*0db0*/ 	.word	0x000003f0


	//   ....[5]....
        /*0db4*/ 	.word	0x00000450


	//   ....[6]....
        /*0db8*/ 	.word	0x000009c0


	//----- nvinfo : EIATTR_REG_RECONFIG
	.align		4
.L_28:
        /*0dbc*/ 	.byte	0x01, 0x54
	.zero		2


	//----- nvinfo : EIATTR_MBARRIER_INSTR_OFFSETS
	.align		4
        /*0dc0*/ 	.byte	0x04, 0x39
        /*0dc2*/ 	.short	(.L_30 - .L_29)


	//   ....[0]....
.L_29:
        /*0dc4*/ 	.word	0x00000310
        /*0dc8*/ 	.word	0x000000ff
        /*0dcc*/ 	.word	0x00000000
        /*0dd0*/ 	.short	0x0100
        /*0dd2*/ 	.byte	0x0a
	.zero		1


	//   ....[1]....
        /*0dd4*/ 	.word	0x00000320
        /*0dd8*/ 	.word	0x000000ff
        /*0ddc*/ 	.word	0x00000020
        /*0de0*/ 	.short	0x0100
        /*0de2*/ 	.byte	0x0a
	.zero		1


	//   ....[2]....
        /*0de4*/ 	.word	0x00000330
        /*0de8*/ 	.word	0x000000ff
        /*0dec*/ 	.word	0x00000008
        /*0df0*/ 	.short	0x0100
        /*0df2*/ 	.byte	0x0a
	.zero		1


	//   ....[3]....
        /*0df4*/ 	.word	0x00000340
        /*0df8*/ 	.word	0x000000ff
        /*0dfc*/ 	.word	0x00000028
        /*0e00*/ 	.short	0x0100
        /*0e02*/ 	.byte	0x0a
	.zero		1


	//   ....[4]....
        /*0e04*/ 	.word	0x00000350
        /*0e08*/ 	.word	0x000000ff
        /*0e0c*/ 	.word	0x00000010
        /*0e10*/ 	.short	0x0100
        /*0e12*/ 	.byte	0x0a
	.zero		1


	//   ....[5]....
        /*0e14*/ 	.word	0x00000360
        /*0e18*/ 	.word	0x000000ff
        /*0e1c*/ 	.word	0x00000030
        /*0e20*/ 	.short	0x0100
        /*0e22*/ 	.byte	0x0a
	.zero		1


	//   ....[6]....
        /*0e24*/ 	.word	0x00000370
        /*0e28*/ 	.word	0x000000ff
        /*0e2c*/ 	.word	0x00000018
        /*0e30*/ 	.short	0x0100
        /*0e32*/ 	.byte	0x0a
	.zero		1


	//   ....[7]....
        /*0e34*/ 	.word	0x00000380
        /*0e38*/ 	.word	0x000000ff
        /*0e3c*/ 	.word	0x00000038
        /*0e40*/ 	.short	0x0100
        /*0e42*/ 	.byte	0x0a
	.zero		1


	//   ....[8]....
        /*0e44*/ 	.word	0x00000860
        /*0e48*/ 	.word	0x000000ff
        /*0e4c*/ 	.word	0x00000070
        /*0e50*/ 	.short	0x0100
        /*0e52*/ 	.byte	0x0e
	.zero		1


	//   ....[9]....
        /*0e54*/ 	.word	0x000008c0
        /*0e58*/ 	.word	0x000000ff
        /*0e5c*/ 	.word	0x00000078
        /*0e60*/ 	.short	0x0100
        /*0e62*/ 	.byte	0x0e
	.zero		1


	//   ....[10]....
        /*0e64*/ 	.word	0x000008f0
        /*0e68*/ 	.word	0x000000ff
        /*0e6c*/ 	.word	0x00000050
        /*0e70*/ 	.short	0x0100
        /*0e72*/ 	.byte	0x0f
	.zero		1


	//   ....[11]....
        /*0e74*/ 	.word	0x00000950
        /*0e78*/ 	.word	0x000000ff
        /*0e7c*/ 	.word	0x00000058
        /*0e80*/ 	.short	0x0100
        /*0e82*/ 	.byte	0x0f
	.zero		1


	//   ....[12]....
        /*0e84*/ 	.word	0x00000960
        /*0e88*/ 	.word	0x000000ff
        /*0e8c*/ 	.word	0x00000060
        /*0e90*/ 	.short	0x0100
        /*0e92*/ 	.byte	0x0f
	.zero		1


	//   ....[13]....
        /*0e94*/ 	.word	0x00000970
        /*0e98*/ 	.word	0x000000ff
        /*0e9c*/ 	.word	0x00000068
        /*0ea0*/ 	.short	0x0100
        /*0ea2*/ 	.byte	0x0f
	.zero		1


	//   ....[14]....
        /*0ea4*/ 	.word	0x00001860
        /*0ea8*/ 	.word	0x000000ff
        /*0eac*/ 	.word	0xfffffff8
        /*0eb0*/ 	.short	0x010a
        /*0eb2*/ 	.byte	0x11
	.zero		1


	//   ....[15]....
        /*0eb4*/ 	.word	0x00002240
        /*0eb8*/ 	.word	0x000000ff
        /*0ebc*/ 	.word	0x00000000
        /*0ec0*/ 	.short	0x010a
        /*0ec2*/ 	.byte	0x04
	.zero		1


	//   ....[16]....
        /*0ec4*/ 	.word	0x00002280
        /*0ec8*/ 	.word	0x000000ff
        /*0ecc*/ 	.word	0x00000000
        /*0ed0*/ 	.short	0x010a
        /*0ed2*/ 	.byte	0x04
	.zero		1


	//   ....[17]....
        /*0ed4*/ 	.word	0x00003410
        /*0ed8*/ 	.word	0x000000ff
        /*0edc*/ 	.word	0x00000000
        /*0ee0*/ 	.short	0x010a
        /*0ee2*/ 	.byte	0x08
	.zero		1


	//   ....[18]....
        /*0ee4*/ 	.word	0x00003450
        /*0ee8*/ 	.word	0x000000ff
        /*0eec*/ 	.word	0x00000000
        /*0ef0*/ 	.short	0x010a
        /*0ef2*/ 	.byte	0x08
	.zero		1


	//   ....[19]....
        /*0ef4*/ 	.word	0x000044c0
        /*0ef8*/ 	.word	0x000000e5
        /*0efc*/ 	.word	0x00000000
        /*0f00*/ 	.short	0x0101
        /*0f02*/ 	.byte	0x3f
	.zero		1


	//   ....[20]....
        /*0f04*/ 	.word	0x00005580
        /*0f08*/ 	.word	0x000000e3
        /*0f0c*/ 	.word	0x00000000
        /*0f10*/ 	.short	0x0101
        /*0f12*/ 	.byte	0x24
	.zero		1


	//   ....[21]....
        /*0f14*/ 	.word	0x000056f0
        /*0f18*/ 	.word	0x00000018
        /*0f1c*/ 	.word	0x00000000
        /*0f20*/ 	.short	0x0101
        /*0f22*/ 	.byte	0x3f
	.zero		1


	//   ....[22]....
        /*0f24*/ 	.word	0x00005770
        /*0f28*/ 	.word	0x000000ff
        /*0f2c*/ 	.word	0x00000008
        /*0f30*/ 	.short	0x010a
        /*0f32*/ 	.byte	0x11
	.zero		1


	//   ....[23]....
        /*0f34*/ 	.word	0x0000e8f0
        /*0f38*/ 	.word	0x00000000
        /*0f3c*/ 	.word	0x00000000
        /*0f40*/ 	.short	0x0101
        /*0f42*/ 	.byte	0x24
	.zero		1


	//   ....[24]....
        /*0f44*/ 	.word	0x0000f510
        /*0f48*/ 	.word	0x0000000b
        /*0f4c*/ 	.word	0x00000020
        /*0f50*/ 	.short	0x010a
        /*0f52*/ 	.byte	0x3f
	.zero		1


	//   ....[25]....
        /*0f54*/ 	.word	0x0000f910
        /*0f58*/ 	.word	0x00000002
        /*0f5c*/ 	.word	0x00000078
        /*0f60*/ 	.short	0x0101
        /*0f62*/ 	.byte	0x3f
	.zero		1


	//   ....[26]....
        /*0f64*/ 	.word	0x00010130
        /*0f68*/ 	.word	0x00000005
        /*0f6c*/ 	.word	0x00000000
        /*0f70*/ 	.short	0x010a
        /*0f72*/ 	.byte	0x3f
	.zero		1


	//   ....[27]....
        /*0f74*/ 	.word	0x000101b0
        /*0f78*/ 	.word	0x00000007
        /*0f7c*/ 	.word	0x00000000
        /*0f80*/ 	.short	0x010a
        /*0f82*/ 	.byte	0x3f
	.zero		1


	//   ....[28]....
        /*0f84*/ 	.word	0x00010240
        /*0f88*/ 	.word	0x00000006
        /*0f8c*/ 	.word	0x00000000
        /*0f90*/ 	.short	0x010a
        /*0f92*/ 	.byte	0x3f
	.zero		1


	//   ....[29]....
        /*0f94*/ 	.word	0x000102d0
        /*0f98*/ 	.word	0x00000003
        /*0f9c*/ 	.word	0x00000000
        /*0fa0*/ 	.short	0x010a
        /*0fa2*/ 	.byte	0x3f
	.zero		1


	//   ....[30]....
        /*0fa4*/ 	.word	0x00010340
        /*0fa8*/ 	.word	0x00000003
        /*0fac*/ 	.word	0xfffffff8
        /*0fb0*/ 	.short	0x010a
        /*0fb2*/ 	.byte	0x3f
	.zero		1


	//   ....[31]....
        /*0fb4*/ 	.word	0x000103a0
        /*0fb8*/ 	.word	0x00000003
        /*0fbc*/ 	.word	0x00000000
        /*0fc0*/ 	.short	0x010a
        /*0fc2*/ 	.byte	0x3f
	.zero		1


	//   ....[32]....
        /*0fc4*/ 	.word	0x00010410
        /*0fc8*/ 	.word	0x00000000
        /*0fcc*/ 	.word	0x00000000
        /*0fd0*/ 	.short	0x010a
        /*0fd2*/ 	.byte	0x3f
	.zero		1


	//   ....[33]....
        /*0fd4*/ 	.word	0x00010480
        /*0fd8*/ 	.word	0x00000019
        /*0fdc*/ 	.word	0x00000008
        /*0fe0*/ 	.short	0x010a
        /*0fe2*/ 	.byte	0x3f
	.zero		1


	//   ....[34]....
        /*0fe4*/ 	.word	0x00010550
        /*0fe8*/ 	.word	0x0000000b
        /*0fec*/ 	.word	0x00000020
        /*0ff0*/ 	.short	0x010a
        /*0ff2*/ 	.byte	0x3f
	.zero		1


	//   ....[35]....
        /*0ff4*/ 	.word	0x00010630
        /*0ff8*/ 	.word	0x00000005
        /*0ffc*/ 	.word	0x00000000
        /*1000*/ 	.short	0x010a
        /*1002*/ 	.byte	0x3f
	.zero		1


	//   ....[36]....
        /*1004*/ 	.word	0x00010680
        /*1008*/ 	.word	0x00000007
        /*100c*/ 	.word	0x00000000
        /*1010*/ 	.short	0x010a
        /*1012*/ 	.byte	0x3f
	.zero		1


	//   ....[37]....
        /*1014*/ 	.word	0x000106d0
        /*1018*/ 	.word	0x00000006
        /*101c*/ 	.word	0x00000000
        /*1020*/ 	.short	0x010a
        /*1022*/ 	.byte	0x3f
	.zero		1


	//----- nvinfo : EIATTR_NUM_MBARRIERS
	.align		4
.L_30:
        /*1024*/ 	.byte	0x03, 0x38
        /*1026*/ 	.short	0x000e


	//----- nvinfo : EIATTR_EXIT_INSTR_OFFSETS
	.align		4
        /*1028*/ 	.byte	0x04, 0x1c
        /*102a*/ 	.short	(.L_32 - .L_31)


	//   ....[0]....
.L_31:
        /*102c*/ 	.word	0x00001540


	//   ....[1]....
        /*1030*/ 	.word	0x000015a0


	//   ....[2]....
        /*1034*/ 	.word	0x0000f100


	//   ....[3]....
        /*1038*/ 	.word	0x0000f130


	//   ....[4]....
        /*103c*/ 	.word	0x00010320


	//----- nvinfo : EIATTR_MAX_THREADS
	.align		4
.L_32:
        /*1040*/ 	.byte	0x04, 0x05
        /*1042*/ 	.short	(.L_34 - .L_33)
.L_33:
        /*1044*/ 	.word	0x00000180
        /*1048*/ 	.word	0x00000001
        /*104c*/ 	.word	0x00000001


	//----- nvinfo : EIATTR_CRS_STACK_SIZE
	.align		4
.L_34:
        /*1050*/ 	.byte	0x04, 0x1e
        /*1052*/ 	.short	(.L_36 - .L_35)
.L_35:
        /*1054*/ 	.word	0x00000000


	//----- nvinfo : EIATTR_CBANK_PARAM_SIZE
	.align		4
.L_36:
        /*1058*/ 	.byte	0x03, 0x19
        /*105a*/ 	.short	0x0470


	//----- nvinfo : EIATTR_PARAM_CBANK
	.align		4
        /*105c*/ 	.byte	0x04, 0x0a
        /*105e*/ 	.short	(.L_38 - .L_37)
	.align		4
.L_37:
        /*1060*/ 	.word	index@(.nv.constant0._ZN7cutlass13device_kernelINS_4gemm6kernel13GemmUniversalIN4cute5tupleIJiiiiEEENS1_10collective13CollectiveMmaINS1_37MainloopSm90TmaGmmaWarpSpecializedFP8ILi4ENS5_IJNS4_1CILi2EEESB_NSA_ILi1EEEEEENS1_32KernelTmaWarpSpecializedPingpongEEENS5_IJNSA_ILi64EEENSA_ILi256EEENSA_ILi32EEEEEENS_12float_e5m2_tENS5_IJlSC_lEEESK_SL_NS4_8TiledMMAINS4_8MMA_AtomIJNS4_4SM904GMMA31MMA_64x256x32_F32E5M2E5M2_SS_TNILNSP_7ScaleInE1ELSR_1EEEEEENS4_6LayoutINS5_IJSC_SC_SC_EEENS5_IJNSA_ILi0EEESW_SW_EEEEENS5_IJNS4_10UnderscoreESZ_SZ_EEEEENS4_23SM90_TMA_LOAD_MULTICASTENS4_14ComposedLayoutINS4_7SwizzleILi1ELi4ELi3EEENS4_18smem_ptr_flag_bitsILi8EEENSU_INS5_IJNSA_ILi8EEESI_EEENS5_IJSI_SC_EEEEEEEvNS4_8identityES12_S1C_vS1D_EENS_8epilogue10collective6detail29Sm90TmaWarpSpecializedAdapterINS1G_15DefaultEpilogueISK_SL_SL_NS1F_6thread17LinearCombinationISK_Li1EffLNS1K_9ScaleType4KindE0ELNS_15FloatRoundStyleE2ESK_EENS1_15EpilogueDefaultEEEEEvvEEEEvNT_6ParamsE)
        /*1064*/ 	.short	0x0210
        /*1066*/ 	.short	0x0470


	//----- nvinfo : EIATTR_SW_WAR
	.align		4
.L_38:
        /*1068*/ 	.byte	0x04, 0x36
        /*106a*/ 	.short	(.L_40 - .L_39)
.L_39:
        /*106c*/ 	.word	0x00000008
.L_40:


//--------------------- .nv.callgraph             --------------------------
	.section	.nv.callgraph,"",@"SHT_CUDA_CALLGRAPH"
	.align	4
	.sectionentsize	8
	.align		4
        /*0000*/ 	.word	0x00000000
	.align		4
        /*0004*/ 	.word	0xffffffff
	.align		4
        /*0008*/ 	.word	0x00000000
	.align		4
        /*000c*/ 	.word	0xfffffffe
	.align		4
        /*0010*/ 	.word	0x00000000
	.align		4
        /*0014*/ 	.word	0xfffffffd
	.align		4
        /*0018*/ 	.word	0x00000000
	.align		4
        /*001c*/ 	.word	0xfffffffc


//--------------------- .nv.constant4             --------------------------
	.section	.nv.constant4,"a",@progbits
	.align	8
	.align		8
.nv.constant4:
        /*0000*/ 	.dword	_ZN39_INTERNAL_74bba028_4_k_cu_d06827a6_52894cuda3std3__45__cpo5beginE
	.align		8
        /*0008*/ 	.dword	_ZN39_INTERNAL_74bba028_4_k_cu_d06827a6_52894cuda3std3__45__cpo3endE
	.align		8
        /*0010*/ 	.dword	_ZN39_INTERNAL_74bba028_4_k_cu_d06827a6_52894cuda3std3__45__cpo6cbeginE
	.align		8
        /*0018*/ 	.dword	_ZN39_INTERNAL_74bba028_4_k_cu_d06827a6_52894cuda3std3__45__cpo4cendE
	.align		8
        /*0020*/ 	.dword	_ZN39_INTERNAL_74bba028_4_k_cu_d06827a6_52894cuda3std3__441_GLOBAL__N__74bba028_4_k_cu_d06827a6_52896ignoreE
	.align		8
        /*0028*/ 	.dword	_ZN39_INTERNAL_74bba028_4_k_cu_d06827a6_52894cuda3std3__419piecewise_constructE
	.align		8
        /*0030*/ 	.dword	_ZN39_INTERNAL_74bba028_4_k_cu_d06827a6_52894cuda3std3__48in_placeE
	.align		8
        /*0038*/ 	.dword	_ZN39_INTERNAL_74bba028_4_k_cu_d06827a6_52894cuda3std6ranges3__45__cpo4swapE
	.align		8
        /*0040*/ 	.dword	_ZN39_INTERNAL_74bba028_4_k_cu_d06827a6_52894cuda3std6ranges3__45__cpo9iter_moveE
	.align		8
        /*0048*/ 	.dword	_ZN39_INTERNAL_74bba028_4_k_cu_d06827a6_52894cute7productE
	.align		8
        /*0050*/ 	.dword	_ZN39_INTERNAL_74bba028_4_k_cu_d06827a6_52894cute1_E


//--------------------- .text._ZN7cutlass13device_kernelINS_4gemm6kernel13GemmUniversalIN4cute5tupleIJiiiiEEENS1_10collective13CollectiveMmaINS1_37MainloopSm90TmaGmmaWarpSpecializedFP8ILi4ENS5_IJNS4_1CILi2EEESB_NSA_ILi1EEEEEENS1_32KernelTmaWarpSpecializedPingpongEEENS5_IJNSA_ILi64EEENSA_ILi256EEENSA_ILi32EEEEEENS_12float_e5m2_tENS5_IJlSC_lEEESK_SL_NS4_8TiledMMAINS4_8MMA_AtomIJNS4_4SM904GMMA31MMA_64x256x32_F32E5M2E5M2_SS_TNILNSP_7ScaleInE1ELSR_1EEEEEENS4_6LayoutINS5_IJSC_SC_SC_EEENS5_IJNSA_ILi0EEESW_SW_EEEEENS5_IJNS4_10UnderscoreESZ_SZ_EEEEENS4_23SM90_TMA_LOAD_MULTICASTENS4_14ComposedLayoutINS4_7SwizzleILi1ELi4ELi3EEENS4_18smem_ptr_flag_bitsILi8EEENSU_INS5_IJNSA_ILi8EEESI_EEENS5_IJSI_SC_EEEEEEEvNS4_8identityES12_S1C_vS1D_EENS_8epilogue10collective6detail29Sm90TmaWarpSpecializedAdapterINS1G_15DefaultEpilogueISK_SL_SL_NS1F_6thread17LinearCombinationISK_Li1EffLNS1K_9ScaleType4KindE0ELNS_15FloatRoundStyleE2ESK_EENS1_15EpilogueDefaultEEEEEvvEEEEvNT_6ParamsE --------------------------
	.section	.text._ZN7cutlass13device_kernelINS_4gemm6kernel13GemmUniversalIN4cute5tupleIJiiiiEEENS1_10collective13CollectiveMmaINS1_37MainloopSm90TmaGmmaWarpSpecializedFP8ILi4ENS5_IJNS4_1CILi2EEESB_NSA_ILi1EEEEEENS1_32KernelTmaWarpSpecializedPingpongEEENS5_IJNSA_ILi64EEENSA_ILi256EEENSA_ILi32EEEEEENS_12float_e5m2_tENS5_IJlSC_lEEESK_SL_NS4_8TiledMMAINS4_8MMA_AtomIJNS4_4SM904GMMA31MMA_64x256x32_F32E5M2E5M2_SS_TNILNSP_7ScaleInE1ELSR_1EEEEEENS4_6LayoutINS5_IJSC_SC_SC_EEENS5_IJNSA_ILi0EEESW_SW_EEEEENS5_IJNS4_10UnderscoreESZ_SZ_EEEEENS4_23SM90_TMA_LOAD_MULTICASTENS4_14ComposedLayoutINS4_7SwizzleILi1ELi4ELi3EEENS4_18smem_ptr_flag_bitsILi8EEENSU_INS5_IJNSA_ILi8EEESI_EEENS5_IJSI_SC_EEEEEEEvNS4_8identityES12_S1C_vS1D_EENS_8epilogue10collective6detail29Sm90TmaWarpSpecializedAdapterINS1G_15DefaultEpilogueISK_SL_SL_NS1F_6thread17LinearCombinationISK_Li1EffLNS1K_9ScaleType4KindE0ELNS_15FloatRoundStyleE2ESK_EENS1_15EpilogueDefaultEEEEEvvEEEEvNT_6ParamsE,"ax",@progbits
	.align	128
.text._ZN7cutlass13device_kernelINS_4gemm6kernel13GemmUniversalIN4cute5tupleIJiiiiEEENS1_10collective13CollectiveMmaINS1_37MainloopSm90TmaGmmaWarpSpecializedFP8ILi4ENS5_IJNS4_1CILi2EEESB_NSA_ILi1EEEEEENS1_32KernelTmaWarpSpecializedPingpongEEENS5_IJNSA_ILi64EEENSA_ILi256EEENSA_ILi32EEEEEENS_12float_e5m2_tENS5_IJlSC_lEEESK_SL_NS4_8TiledMMAINS4_8MMA_AtomIJNS4_4SM904GMMA31MMA_64x256x32_F32E5M2E5M2_SS_TNILNSP_7ScaleInE1ELSR_1EEEEEENS4_6LayoutINS5_IJSC_SC_SC_EEENS5_IJNSA_ILi0EEESW_SW_EEEEENS5_IJNS4_10UnderscoreESZ_SZ_EEEEENS4_23SM90_TMA_LOAD_MULTICASTENS4_14ComposedLayoutINS4_7SwizzleILi1ELi4ELi3EEENS4_18smem_ptr_flag_bitsILi8EEENSU_INS5_IJNSA_ILi8EEESI_EEENS5_IJSI_SC_EEEEEEEvNS4_8identityES12_S1C_vS1D_EENS_8epilogue10collective6detail29Sm90TmaWarpSpecializedAdapterINS1G_15DefaultEpilogueISK_SL_SL_NS1F_6thread17LinearCombinationISK_Li1EffLNS1K_9ScaleType4KindE0ELNS_15FloatRoundStyleE2ESK_EENS1_15EpilogueDefaultEEEEEvvEEEEvNT_6ParamsE:
        .type           _ZN7cutlass13device_kernelINS_4gemm6kernel13GemmUniversalIN4cute5tupleIJiiiiEEENS1_10collective13CollectiveMmaINS1_37MainloopSm90TmaGmmaWarpSpecializedFP8ILi4ENS5_IJNS4_1CILi2EEESB_NSA_ILi1EEEEEENS1_32KernelTmaWarpSpecializedPingpongEEENS5_IJNSA_ILi64EEENSA_ILi256EEENSA_ILi32EEEEEENS_12float_e5m2_tENS5_IJlSC_lEEESK_SL_NS4_8TiledMMAINS4_8MMA_AtomIJNS4_4SM904GMMA31MMA_64x256x32_F32E5M2E5M2_SS_TNILNSP_7ScaleInE1ELSR_1EEEEEENS4_6LayoutINS5_IJSC_SC_SC_EEENS5_IJNSA_ILi0EEESW_SW_EEEEENS5_IJNS4_10UnderscoreESZ_SZ_EEEEENS4_23SM90_TMA_LOAD_MULTICASTENS4_14ComposedLayoutINS4_7SwizzleILi1ELi4ELi3EEENS4_18smem_ptr_flag_bitsILi8EEENSU_INS5_IJNSA_ILi8EEESI_EEENS5_IJSI_SC_EEEEEEEvNS4_8identityES12_S1C_vS1D_EENS_8epilogue10collective6detail29Sm90TmaWarpSpecializedAdapterINS1G_15DefaultEpilogueISK_SL_SL_NS1F_6thread17LinearCombinationISK_Li1EffLNS1K_9ScaleType4KindE0ELNS_15FloatRoundStyleE2ESK_EENS1_15EpilogueDefaultEEEEEvvEEEEvNT_6ParamsE,@function
        .size           _ZN7cutlass13device_kernelINS_4gemm6kernel13GemmUniversalIN4cute5tupleIJiiiiEEENS1_10collective13CollectiveMmaINS1_37MainloopSm90TmaGmmaWarpSpecializedFP8ILi4ENS5_IJNS4_1CILi2EEESB_NSA_ILi1EEEEEENS1_32KernelTmaWarpSpecializedPingpongEEENS5_IJNSA_ILi64EEENSA_ILi256EEENSA_ILi32EEEEEENS_12float_e5m2_tENS5_IJlSC_lEEESK_SL_NS4_8TiledMMAINS4_8MMA_AtomIJNS4_4SM904GMMA31MMA_64x256x32_F32E5M2E5M2_SS_TNILNSP_7ScaleInE1ELSR_1EEEEEENS4_6LayoutINS5_IJSC_SC_SC_EEENS5_IJNSA_ILi0EEESW_SW_EEEEENS5_IJNS4_10UnderscoreESZ_SZ_EEEEENS4_23SM90_TMA_LOAD_MULTICASTENS4_14ComposedLayoutINS4_7SwizzleILi1ELi4ELi3EEENS4_18smem_ptr_flag_bitsILi8EEENSU_INS5_IJNSA_ILi8EEESI_EEENS5_IJSI_SC_EEEEEEEvNS4_8identityES12_S1C_vS1D_EENS_8epilogue10collective6detail29Sm90TmaWarpSpecializedAdapterINS1G_15DefaultEpilogueISK_SL_SL_NS1F_6thread17LinearCombinationISK_Li1EffLNS1K_9ScaleType4KindE0ELNS_15FloatRoundStyleE2ESK_EENS1_15EpilogueDefaultEEEEEvvEEEEvNT_6ParamsE,(.L_x_335 - _ZN7cutlass13device_kernelINS_4gemm6kernel13GemmUniversalIN4cute5tupleIJiiiiEEENS1_10collective13CollectiveMmaINS1_37MainloopSm90TmaGmmaWarpSpecializedFP8ILi4ENS5_IJNS4_1CILi2EEESB_NSA_ILi1EEEEEENS1_32KernelTmaWarpSpecializedPingpongEEENS5_IJNSA_ILi64EEENSA_ILi256EEENSA_ILi32EEEEEENS_12float_e5m2_tENS5_IJlSC_lEEESK_SL_NS4_8TiledMMAINS4_8MMA_AtomIJNS4_4SM904GMMA31MMA_64x256x32_F32E5M2E5M2_SS_TNILNSP_7ScaleInE1ELSR_1EEEEEENS4_6LayoutINS5_IJSC_SC_SC_EEENS5_IJNSA_ILi0EEESW_SW_EEEEENS5_IJNS4_10UnderscoreESZ_SZ_EEEEENS4_23SM90_TMA_LOAD_MULTICASTENS4_14ComposedLayoutINS4_7SwizzleILi1ELi4ELi3EEENS4_18smem_ptr_flag_bitsILi8EEENSU_INS5_IJNSA_ILi8EEESI_EEENS5_IJSI_SC_EEEEEEEvNS4_8identityES12_S1C_vS1D_EENS_8epilogue10collective6detail29Sm90TmaWarpSpecializedAdapterINS1G_15DefaultEpilogueISK_SL_SL_NS1F_6thread17LinearCombinationISK_Li1EffLNS1K_9ScaleType4KindE0ELNS_15FloatRoundStyleE2ESK_EENS1_15EpilogueDefaultEEEEEvvEEEEvNT_6ParamsE)
        .other          _ZN7cutlass13device_kernelINS_4gemm6kernel13GemmUniversalIN4cute5tupleIJiiiiEEENS1_10collective13CollectiveMmaINS1_37MainloopSm90TmaGmmaWarpSpecializedFP8ILi4ENS5_IJNS4_1CILi2EEESB_NSA_ILi1EEEEEENS1_32KernelTmaWarpSpecializedPingpongEEENS5_IJNSA_ILi64EEENSA_ILi256EEENSA_ILi32EEEEEENS_12float_e5m2_tENS5_IJlSC_lEEESK_SL_NS4_8TiledMMAINS4_8MMA_AtomIJNS4_4SM904GMMA31MMA_64x256x32_F32E5M2E5M2_SS_TNILNSP_7ScaleInE1ELSR_1EEEEEENS4_6LayoutINS5_IJSC_SC_SC_EEENS5_IJNSA_ILi0EEESW_SW_EEEEENS5_IJNS4_10UnderscoreESZ_SZ_EEEEENS4_23SM90_TMA_LOAD_MULTICASTENS4_14ComposedLayoutINS4_7SwizzleILi1ELi4ELi3EEENS4_18smem_ptr_flag_bitsILi8EEENSU_INS5_IJNSA_ILi8EEESI_EEENS5_IJSI_SC_EEEEEEEvNS4_8identityES12_S1C_vS1D_EENS_8epilogue10collective6detail29Sm90TmaWarpSpecializedAdapterINS1G_15DefaultEpilogueISK_SL_SL_NS1F_6thread17LinearCombinationISK_Li1EffLNS1K_9ScaleType4KindE0ELNS_15FloatRoundStyleE2ESK_EENS1_15EpilogueDefaultEEEEEvvEEEEvNT_6ParamsE,@"STO_CUDA_ENTRY STV_DEFAULT"
_ZN7cutlass13device_kernelINS_4gemm6kernel13GemmUniversalIN4cute5tupleIJiiiiEEENS1_10collective13CollectiveMmaINS1_37MainloopSm90TmaGmmaWarpSpecializedFP8ILi4ENS5_IJNS4_1CILi2EEESB_NSA_ILi1EEEEEENS1_32KernelTmaWarpSpecializedPingpongEEENS5_IJNSA_ILi64EEENSA_ILi256EEENSA_ILi32EEEEEENS_12float_e5m2_tENS5_IJlSC_lEEESK_SL_NS4_8TiledMMAINS4_8MMA_AtomIJNS4_4SM904GMMA31MMA_64x256x32_F32E5M2E5M2_SS_TNILNSP_7ScaleInE1ELSR_1EEEEEENS4_6LayoutINS5_IJSC_SC_SC_EEENS5_IJNSA_ILi0EEESW_SW_EEEEENS5_IJNS4_10UnderscoreESZ_SZ_EEEEENS4_23SM90_TMA_LOAD_MULTICASTENS4_14ComposedLayoutINS4_7SwizzleILi1ELi4ELi3EEENS4_18smem_ptr_flag_bitsILi8EEENSU_INS5_IJNSA_ILi8EEESI_EEENS5_IJSI_SC_EEEEEEEvNS4_8identityES12_S1C_vS1D_EENS_8epilogue10collective6detail29Sm90TmaWarpSpecializedAdapterINS1G_15DefaultEpilogueISK_SL_SL_NS1F_6thread17LinearCombinationISK_Li1EffLNS1K_9ScaleType4KindE0ELNS_15FloatRoundStyleE2ESK_EENS1_15EpilogueDefaultEEEEEvvEEEEvNT_6ParamsE:
[----:B------:R-:W0:Y:S02]  /*0000*/  LDC R1, c[0x0][0x28] ;  /* 0x00000a00ff017b82 */ /* 0x000e240000000800 */
[----:B0-----:R-:W-:Y:S01]  /*0010*/  VIADD R1, R1, 0xfffffee8 ;  /* 0xfffffee801017836 */ /* 0x001fe20000000000 */
[----:B------:R-:W0:Y:S01]  /*0020*/  S2R R0, SR_TID.X ;  /* 0x0000000000007919 */ /* 0x000e220000002100 */
[----:B------:R-:W-:Y:S01]  /*0030*/  ELECT P0, URZ, PT ;  /* 0x00000000003f782f */ /* 0x000fe20003800000 */
[----:B------:R-:W-:Y:S01]  /*0040*/  BSSY B0, `(.L_x_0) ;  /* 0x0000014000007945 */ /* 0x000fe20003800000 */
[--C-:B0-----:R-:W-:Y:S02]  /*0050*/  SHF.R.U32.HI R3, RZ, 0x5, R0.reuse ;  /* 0x00000005ff037819 */ /* 0x101fe40000011600 */
[----:B------:R-:W-:-:S03]  /*0060*/  SHF.R.U32.HI R4, RZ, 0x7, R0 ;  /* 0x00000007ff047819 */ /* 0x000fc60000011600 */
[----:B------:R-:W0:Y:S02]  /*0070*/  SHFL.IDX PT, R2, R3, RZ, 0x1f ;  /* 0x00001fff03027589 */ /* 0x000e2400000e0000 */
[----:B0-----:R-:W-:Y:S02]  /*0080*/  R2UR UR6, R2 ;  /* 0x00000000020672ca */ /* 0x001fe400000e0000 */
[----:B------:R0:W1:Y:S11]  /*0090*/  SHFL.IDX PT, R2, R4, RZ, 0x1f ;  /* 0x00001fff04027589 */ /* 0x00007600000e0000 */
[----:B------:R-:W-:-:S02]  /*00a0*/  USHF.R.S32.HI UR4, URZ, 0x1f, UR6 ;  /* 0x0000001f3f047899 */ /* 0x000fc40008011406 */
[----:B------:R-:W-:Y:S02]  /*00b0*/  ISETP.NE.OR P0, PT, RZ, UR6, !P0 ;  /* 0x00000006ff007c0c */ /* 0x000fe4000c705670 */
[----:B------:R-:W-:-:S04]  /*00c0*/  ULEA.HI UR4, UR4, UR6, URZ, 0x2 ;  /* 0x0000000604047291 */ /* 0x000fc8000f8f103f */
[----:B------:R-:W-:-:S04]  /*00d0*/  ULOP3.LUT UR4, UR4, 0xfffffffc, URZ, 0xc0, !UPT ;  /* 0xfffffffc04047892 */ /* 0x000fc8000f8ec03f */
[----:B------:R-:W-:-:S03]  /*00e0*/  UIADD3 UR6, UR6, -UR4, URZ ;  /* 0x8000000406067290 */ /* 0x000fc6000fffe03f */
[----:B01----:R-:W-:Y:S09]  /*00f0*/  @P0 BRA `(.L_x_1) ;  /* 0x0000000000200947 */ /* 0x003ff20003800000 */
[----:B------:R-:W-:Y:S02]  /*0100*/  ULDC.64 UR4, c[0x0][0x198] ;  /* 0x0000660000047ab9 */ /* 0x000fe40000000a00 */
[----:B------:R-:W-:Y:S02]  /*0110*/  UIADD3 UR8, UP0, UR4, 0xf0, URZ ;  /* 0x000000f004087890 */ /* 0x000fe4000ff1e03f */
[----:B------:R-:W-:Y:S02]  /*0120*/  UIADD3 UR4, UP1, UR4, 0x1f0, URZ ;  /* 0x000001f004047890 */ /* 0x000fe4000ff3e03f */
[----:B------:R-:W-:Y:S02]  /*0130*/  UIADD3.X UR9, URZ, UR5, URZ, UP0, !UPT ;  /* 0x000000053f097290 */ /* 0x000fe400087fe43f */
[----:B------:R-:W-:-:S07]  /*0140*/  UIADD3.X UR5, URZ, UR5, URZ, UP1, !UPT ;  /* 0x000000053f057290 */ /* 0x000fce0008ffe43f */
[----:B------:R0:W-:Y:S02]  /*0150*/  UTMACCTL.PF [UR8] ;  /* 0x00000000080079b9 */ /* 0x0001e40008040000 */
[----:B------:R0:W-:Y:S02]  /*0160*/  UTMACCTL.PF [UR4] ;  /* 0x00000000040079b9 */ /* 0x0001e40008040000 */
[----:B0-----:R-:W-:Y:S01]  /*0170*/  NOP ;  /* 0x0000000000007918 */ /* 0x001fe20000000000 */
.L_x_1:
[----:B------:R-:W-:Y:S05]  /*0180*/  BSYNC B0 ;  /* 0x0000000000007941 */ /* 0x000fea0003800000 */
.L_x_0:
[----:B------:R-:W0:Y:S01]  /*0190*/  SHFL.IDX PT, R6, R3, RZ, 0x1f ;  /* 0x00001fff03067589 */ /* 0x000e2200000e0000 */
[----:B------:R-:W-:Y:S01]  /*01a0*/  R2UR UR19, R2 ;  /* 0x00000000021372ca */ /* 0x000fe200000e0000 */
[----:B------:R-:W-:-:S04]  /*01b0*/  UISETP.NE.AND UP0, UPT, UR6, 0x3, UPT ;  /* 0x000000030600788c */ /* 0x000fc8000bf05270 */
[----:B------:R-:W-:-:S08]  /*01c0*/  UISETP.EQ.OR UP0, UPT, UR6, URZ, !UP0 ;  /* 0x0000003f0600728c */ /* 0x000fd0000c702670 */
[----:B------:R-:W-:Y:S02]  /*01d0*/  UIADD3 UR16, UR19, -0x1, URZ ;  /* 0xffffffff13107890 */ /* 0x000fe4000fffe03f */
[----:B------:R-:W-:Y:S02]  /*01e0*/  UISETP.EQ.AND UP0, UPT, UR19, URZ, UP0 ;  /* 0x0000003f1300728c */ /* 0x000fe40008702270 */
[----:B------:R-:W-:Y:S02]  /*01f0*/  UISETP.GE.U32.AND UP1, UPT, UR16, 0x2, UPT ;  /* 0x000000021000788c */ /* 0x000fe4000bf26070 */
[----:B------:R-:W-:Y:S01]  /*0200*/  USEL UR7, URZ, 0x1, !UP0 ;  /* 0x000000013f077887 */ /* 0x000fe2000c000000 */
[----:B0-----:R-:W-:-:S03]  /*0210*/  ISETP.NE.AND P0, PT, R6, RZ, PT ;  /* 0x000000ff0600720c */ /* 0x001fc60003f05270 */
[----:B------:R-:W-:-:S10]  /*0220*/  USEL UR7, UR7, 0x2, UP1 ;  /* 0x0000000207077887 */ /* 0x000fd40008800000 */
[----:B------:R-:W-:Y:S05]  /*0230*/  @P0 BRA `(.L_x_2) ;  /* 0x0000000000580947 */ /* 0x000fea0003800000 */
[----:B------:R-:W0:Y:S01]  /*0240*/  S2UR UR10, SR_CgaCtaId ;  /* 0x00000000000a79c3 */ /* 0x000e220000008800 */
[----:B------:R-:W-:Y:S01]  /*0250*/  UMOV UR4, 0x400 ;  /* 0x0000040000047882 */ /* 0x000fe20000000000 */
[----:B------:R-:W-:Y:S01]  /*0260*/  UMOV UR5, 0x1 ;  /* 0x0000000100057882 */ /* 0x000fe20000000000 */
[----:B------:R-:W-:Y:S01]  /*0270*/  UMOV UR8, 0x3 ;  /* 0x0000000300087882 */ /* 0x000fe20000000000 */
[----:B------:R-:W-:Y:S01]  /*0280*/  ELECT P0, URZ, PT ;  /* 0x00000000003f782f */ /* 0x000fe20003800000 */
[----:B------:R-:W-:-:S04]  /*0290*/  UIADD3 UR8, -UR8, 0x100000, URZ ;  /* 0x0010000008087890 */ /* 0x000fc8000fffe13f */
[----:B------:R-:W-:Y:S02]  /*02a0*/  USHF.L.U32 UR9, UR8, 0xb, URZ ;  /* 0x0000000b08097899 */ /* 0x000fe4000800063f */
[----:B------:R-:W-:Y:S02]  /*02b0*/  USHF.L.U32 UR8, UR8, 0x1, URZ ;  /* 0x0000000108087899 */ /* 0x000fe4000800063f */
[----:B0-----:R-:W-:Y:S02]  /*02c0*/  ULEA UR10, UR10, UR4, 0x18 ;  /* 0x000000040a0a7291 */ /* 0x001fe4000f8ec03f */
[----:B------:R-:W-:-:S04]  /*02d0*/  UIADD3 UR4, -UR5, 0x100000, URZ ;  /* 0x0010000005047890 */ /* 0x000fc8000fffe13f */
[----:B------:R-:W-:Y:S02]  /*02e0*/  USHF.L.U32 UR5, UR4, 0xb, URZ ;  /* 0x0000000b04057899 */ /* 0x000fe4000800063f */
[----:B------:R-:W-:Y:S01]  /*02f0*/  USHF.L.U32 UR4, UR4, 0x1, URZ ;  /* 0x0000000104047899 */ /* 0x000fe2000800063f */
[----:B------:R-:W0:Y:S11]  /*0300*/  FENCE.VIEW.ASYNC.S ;  /* 0x00000000000073c6 */ /* 0x000e360000000000 */
[----:B0-----:R0:W1:Y:S01]  /*0310*/  SYNCS.EXCH.64 URZ, [UR10], UR4 ;  /* 0x000000040a3f75b2 */ /* 0x0010620008000100 */
[----:B------:R0:W2:Y:S01]  /*0320*/  SYNCS.EXCH.64 URZ, [UR10+0x20], UR8 ;  /* 0x000020080a3f75b2 */ /* 0x0000a20008000100 */
[----:B------:R0:W3:Y:S01]  /*0330*/  SYNCS.EXCH.64 URZ, [UR10+0x8], UR4 ;  /* 0x000008040a3f75b2 */ /* 0x0000e20008000100 */
[----:B------:R0:W4:Y:S01]  /*0340*/  SYNCS.EXCH.64 URZ, [UR10+0x28], UR8 ;  /* 0x000028080a3f75b2 */ /* 0x0001220008000100 */
[----:B------:R0:W0:Y:S01]  /*0350*/  SYNCS.EXCH.64 URZ, [UR10+0x10], UR4 ;  /* 0x000010040a3f75b2 */ /* 0x0000220008000100 */
[----:B------:R0:W0:Y:S01]  /*0360*/  SYNCS.EXCH.64 URZ, [UR10+0x30], UR8 ;  /* 0x000030080a3f75b2 */ /* 0x0000220008000100 */
[----:B------:R0:W0:Y:S01]  /*0370*/  SYNCS.EXCH.64 URZ, [UR10+0x18], UR4 ;  /* 0x000018040a3f75b2 */ /* 0x0000220008000100 */
[----:B------:R0:W0:Y:S01]  /*0380*/  SYNCS.EXCH.64 URZ, [UR10+0x38], UR8 ;  /* 0x000038080a3f75b2 */ /* 0x0000220008000100 */
[----:B------:R-:W-:Y:S01]  /*0390*/  NOP ;  /* 0x0000000000007918 */ /* 0x000fe20000000000 */
.L_x_2:
[----:B------:R-:W5:Y:S01]  /*03a0*/  S2UR UR11, SR_CTAID.X ;  /* 0x00000000000b79c3 */ /* 0x000f620000002500 */
[----:B------:R-:W1:Y:S01]  /*03b0*/  SHFL.IDX PT, R8, R3, RZ, 0x1f ;  /* 0x00001fff03087589 */ /* 0x000e6200000e0000 */
[----:B------:R-:W-:Y:S01]  /*03c0*/  SHF.R.S32.HI R5, RZ, 0x1f, R0 ;  /* 0x0000001fff057819 */ /* 0x000fe20000011400 */
[----:B0-----:R-:W-:Y:S01]  /*03d0*/  ULDC UR4, c[0x0][0x150] ;  /* 0x0000540000047ab9 */ /* 0x001fe20000000800 */
[----:B------:R-:W-:Y:S01]  /*03e0*/  ELECT P0, URZ, PT ;  /* 0x00000000003f782f */ /* 0x000fe20003800000 */
[----:B------:R0:W2:Y:S01]  /*03f0*/  SHFL.IDX PT, R9, R3, RZ, 0x1f ;  /* 0x00001fff03097589 */ /* 0x0000a200000e0000 */
[----:B------:R-:W-:Y:S02]  /*0400*/  LEA.HI R5, R5, R0, RZ, 0x7 ;  /* 0x0000000005057211 */ /* 0x000fe400078f38ff */
[----:B------:R-:W-:Y:S01]  /*0410*/  ELECT P1, URZ, PT ;  /* 0x00000000003f782f */ /* 0x000fe20003820000 */
[----:B------:R-:W3:Y:S01]  /*0420*/  S2UR UR9, SR_CTAID.Y ;  /* 0x00000000000979c3 */ /* 0x000ee20000002600 */
[----:B------:R-:W-:Y:S01]  /*0430*/  ULDC UR8, c[0x0][0x144] ;  /* 0x0000510000087ab9 */ /* 0x000fe20000000800 */
[----:B------:R-:W-:Y:S01]  /*0440*/  LOP3.LUT R5, R5, 0xffffff80, RZ, 0xc0, !PT ;  /* 0xffffff8005057812 */ /* 0x000fe200078ec0ff */
[----:B------:R-:W4:Y:S01]  /*0450*/  SHFL.IDX PT, R4, R4, RZ, 0x1f ;  /* 0x00001fff04047589 */ /* 0x000f2200000e0000 */
[----:B------:R-:W-:Y:S01]  /*0460*/  UMOV UR18, 0x80 ;  /* 0x0000008000127882 */ /* 0x000fe20000000000 */
[----:B0-----:R-:W-:Y:S01]  /*0470*/  SHF.R.S32.HI R3, RZ, 0x1f, R6 ;  /* 0x0000001fff037819 */ /* 0x001fe20000011406 */
[----:B------:R-:W-:Y:S01]  /*0480*/  NOP ;  /* 0x0000000000007918 */ /* 0x000fe20000000000 */
[----:B------:R-:W-:Y:S01]  /*0490*/  IMAD.IADD R2, R0, 0x1, -R5 ;  /* 0x0000000100027824 */ /* 0x000fe200078e0a05 */
[----:B------:R-:W-:Y:S01]  /*04a0*/  NOP ;  /* 0x0000000000007918 */ /* 0x000fe20000000000 */
[----:B------:R-:W-:Y:S01]  /*04b0*/  LEA.HI R3, R3, R6, RZ, 0x2 ;  /* 0x0000000603037211 */ /* 0x000fe200078f10ff */
[----:B------:R-:W-:Y:S01]  /*04c0*/  ULDC UR20, c[0x0][0x148] ;  /* 0x0000520000147ab9 */ /* 0x000fe20000000800 */
[----:B------:R-:W-:-:S02]  /*04d0*/  ISETP.NE.AND P2, PT, RZ, UR19, PT ;  /* 0x00000013ff007c0c */ /* 0x000fc4000bf45270 */
[----:B------:R-:W-:Y:S02]  /*04e0*/  SHF.R.S32.HI R7, RZ, 0x1f, R2 ;  /* 0x0000001fff077819 */ /* 0x000fe40000011402 */
[----:B------:R-:W-:Y:S02]  /*04f0*/  LOP3.LUT R3, R3, 0x3ffffffc, RZ, 0xc0, !PT ;  /* 0x3ffffffc03037812 */ /* 0x000fe400078ec0ff */
[----:B-----5:R-:W-:Y:S02]  /*0500*/  I2FP.F32.U32 R10, UR11 ;  /* 0x0000000b000a7c45 */ /* 0x020fe40008201000 */
[----:B------:R-:W-:Y:S01]  /*0510*/  LEA.HI R5, R7, R2, RZ, 0x3 ;  /* 0x0000000207057211 */ /* 0x000fe200078f18ff */
[----:B------:R-:W-:Y:S01]  /*0520*/  IMAD.IADD R6, R6, 0x1, -R3 ;  /* 0x0000000106067824 */ /* 0x000fe200078e0a03 */
[----:B-1----:R-:W-:Y:S01]  /*0530*/  ISETP.NE.OR P0, PT, R8, RZ, !P0 ;  /* 0x000000ff0800720c */ /* 0x002fe20004705670 */
[----:B------:R-:W-:Y:S01]  /*0540*/  FMUL R10, R10, UR4 ;  /* 0x000000040a0a7c20 */ /* 0x000fe20008400000 */
[--C-:B------:R-:W-:Y:S01]  /*0550*/  SHF.R.S32.HI R8, RZ, 0x3, R5.reuse ;  /* 0x00000003ff087819 */ /* 0x100fe20000011405 */
[----:B------:R-:W-:Y:S01]  /*0560*/  ULDC UR4, c[0x0][0x154] ;  /* 0x0000550000047ab9 */ /* 0x000fe20000000800 */
[----:B------:R-:W-:-:S02]  /*0570*/  SHF.R.S32.HI R5, RZ, 0x1f, R5 ;  /* 0x0000001fff057819 */ /* 0x000fc40000011405 */
[----:B--2---:R-:W-:Y:S01]  /*0580*/  ISETP.NE.OR P1, PT, R9, RZ, !P1 ;  /* 0x000000ff0900720c */ /* 0x004fe20004f25670 */
[----:B------:R-:W0:Y:S01]  /*0590*/  F2I.U32.TRUNC.NTZ R10, R10 ;  /* 0x0000000a000a7305 */ /* 0x000e22000020f000 */
[----:B------:R-:W-:Y:S02]  /*05a0*/  LEA.HI R5, R5, R8, RZ, 0x2 ;  /* 0x0000000805057211 */ /* 0x000fe400078f10ff */
[----:B---3--:R-:W-:Y:S02]  /*05b0*/  I2FP.F32.U32 R9, UR9 ;  /* 0x0000000900097c45 */ /* 0x008fe40008201000 */
[----:B------:R-:W-:Y:S01]  /*05c0*/  LOP3.LUT R5, R5, 0xfffffffc, RZ, 0xc0, !PT ;  /* 0xfffffffc05057812 */ /* 0x000fe200078ec0ff */
[----:B------:R-:W-:Y:S02]  /*05d0*/  VOTEU.ALL UP0, P0 ;  /* 0x00000000003f7886 */ /* 0x000fe40000000000 */
[----:B------:R-:W-:Y:S02]  /*05e0*/  FMUL R9, R9, UR4 ;  /* 0x0000000409097c20 */ /* 0x000fe40008400000 */
[----:B------:R-:W-:Y:S01]  /*05f0*/  IMAD.IADD R5, R8, 0x1, -R5 ;  /* 0x0000000108057824 */ /* 0x000fe200078e0a05 */
[----:B------:R-:W1:Y:S01]  /*0600*/  @!UP0 S2UR UR13, SR_CgaCtaId ;  /* 0x00000000000d89c3 */ /* 0x000e620000008800 */
[----:B------:R-:W-:Y:S01]  /*0610*/  VOTEU.ALL UP1, P1 ;  /* 0x00000000003f7886 */ /* 0x000fe20000820000 */
[----:B------:R-:W-:Y:S01]  /*0620*/  @!UP0 UMOV UR12, 0x400 ;  /* 0x00000400000c8882 */ /* 0x000fe20000000000 */
[----:B------:R-:W-:Y:S01]  /*0630*/  IMAD R5, R6, 0x4, R5 ;  /* 0x0000000406057824 */ /* 0x000fe200078e0205 */
[----:B0-----:R-:W-:Y:S01]  /*0640*/  R2UR UR4, R10 ;  /* 0x000000000a0472ca */ /* 0x001fe200000e0000 */
[----:B------:R-:W0:Y:S01]  /*0650*/  F2I.U32.TRUNC.NTZ R9, R9 ;  /* 0x0000000900097305 */ /* 0x000e22000020f000 */
[----:B------:R-:W-:Y:S01]  /*0660*/  @!UP1 UMOV UR15, 0x400 ;  /* 0x00000400000f9882 */ /* 0x000fe20000000000 */
[C---:B------:R-:W-:Y:S01]  /*0670*/  IMAD.SHL.U32 R6, R5.reuse, 0x4, RZ ;  /* 0x0000000405067824 */ /* 0x040fe200078e00ff */
[----:B------:R-:W2:Y:S01]  /*0680*/  @!UP1 S2UR UR17, SR_CgaCtaId ;  /* 0x00000000001199c3 */ /* 0x000ea20000008800 */
[C---:B------:R-:W-:Y:S01]  /*0690*/  LEA.HI R3, R5.reuse, R5, RZ, 0x1 ;  /* 0x0000000505037211 */ /* 0x040fe200078f08ff */
[----:B------:R-:W-:Y:S01]  /*06a0*/  VOTEU.ALL UP2, P1 ;  /* 0x00000000003f7886 */ /* 0x000fe20000840000 */
[----:B------:R-:W-:Y:S01]  /*06b0*/  VOTEU.ALL UP3, P1 ;  /* 0x00000000003f7886 */ /* 0x000fe20000860000 */
[----:B------:R-:W-:Y:S01]  /*06c0*/  LOP3.LUT R11, R5, 0xc, R6, 0x78, !PT ;  /* 0x0000000c050b7812 */ /* 0x000fe200078e7806 */
[----:B------:R-:W-:Y:S01]  /*06d0*/  VOTEU.ALL UP4, P1 ;  /* 0x00000000003f7886 */ /* 0x000fe20000880000 */
[----:B------:R-:W-:Y:S01]  /*06e0*/  LOP3.LUT R8, R3, 0xfffffffe, RZ, 0xc0, !PT ;  /* 0xfffffffe03087812 */ /* 0x000fe200078ec0ff */
[----:B------:R-:W-:-:S02]  /*06f0*/  VOTEU.ALL UP5, P1 ;  /* 0x00000000003f7886 */ /* 0x000fc400008a0000 */
[----:B------:R-:W-:Y:S01]  /*0700*/  UIADD3 UR4, -UR4, URZ, URZ ;  /* 0x0000003f04047290 */ /* 0x000fe2000fffe13f */
[----:B------:R3:W-:Y:S01]  /*0710*/  STL [R1+0x80], R11 ;  /* 0x0000800b01007387 */ /* 0x0007e20000100800 */
[----:B------:R-:W-:Y:S01]  /*0720*/  IMAD.IADD R8, R5, 0x1, -R8 ;  /* 0x0000000105087824 */ /* 0x000fe200078e0a08 */
[----:B0-----:R-:W-:Y:S01]  /*0730*/  R2UR UR10, R9 ;  /* 0x00000000090a72ca */ /* 0x001fe200000e0000 */
[----:B------:R-:W-:Y:S01]  /*0740*/  UIMAD UR8, UR8, UR4, UR11 ;  /* 0x00000004080872a4 */ /* 0x000fe2000f8e020b */
[----:B------:R-:W0:Y:S02]  /*0750*/  LDC R5, c[0x0][0x140] ;  /* 0x00005000ff057b82 */ /* 0x000e240000000800 */
[----:B------:R-:W-:Y:S01]  /*0760*/  UMOV UR4, 0x20 ;  /* 0x0000002000047882 */ /* 0x000fe20000000000 */
[----:B-1----:R-:W-:Y:S02]  /*0770*/  @!UP0 ULEA UR14, UR13, UR12, 0x18 ;  /* 0x0000000c0d0e8291 */ /* 0x002fe4000f8ec03f */
[----:B------:R-:W-:Y:S01]  /*0780*/  ISETP.NE.AND P3, PT, R8, UR8, PT ;  /* 0x0000000808007c0c */ /* 0x000fe2000bf65270 */
[----:B------:R-:W-:-:S04]  /*0790*/  @!UP0 UIADD3 UR4, -UR4, 0x100000, URZ ;  /* 0x0010000004048890 */ /* 0x000fc8000fffe13f */
[----:B------:R-:W-:Y:S02]  /*07a0*/  @!UP0 USHF.L.U32 UR5, UR4, 0xb, URZ ;  /* 0x0000000b04058899 */ /* 0x000fe4000800063f */
[----:B------:R-:W-:Y:S02]  /*07b0*/  @!UP0 USHF.L.U32 UR4, UR4, 0x1, URZ ;  /* 0x0000000104048899 */ /* 0x000fe4000800063f */
[----:B------:R-:W-:-:S04]  /*07c0*/  @!UP1 UIADD3 UR12, -UR18, 0x100000, URZ ;  /* 0x00100000120c9890 */ /* 0x000fc8000fffe13f */
[----:B------:R-:W-:Y:S02]  /*07d0*/  @!UP1 USHF.L.U32 UR13, UR12, 0xb, URZ ;  /* 0x0000000b0c0d9899 */ /* 0x000fe4000800063f */
[----:B------:R-:W-:Y:S02]  /*07e0*/  @!UP1 USHF.L.U32 UR12, UR12, 0x1, URZ ;  /* 0x000000010c0c9899 */ /* 0x000fe4000800063f */
[----:B--2---:R-:W-:Y:S01]  /*07f0*/  @!UP1 ULEA UR15, UR17, UR15, 0x18 ;  /* 0x0000000f110f9291 */ /* 0x004fe2000f8ec03f */
[----:B----4-:R-:W-:Y:S01]  /*0800*/  R2UR UR17, R4 ;  /* 0x00000000041172ca */ /* 0x010fe200000e0000 */
[----:B------:R-:W-:Y:S01]  /*0810*/  VOTEU.ALL UP0, P0 ;  /* 0x00000000003f7886 */ /* 0x000fe20000000000 */
[----:B------:R-:W-:Y:S01]  /*0820*/  VOTEU.ALL UP1, P0 ;  /* 0x00000000003f7886 */ /* 0x000fe20000020000 */
[----:B------:R-:W-:Y:S01]  /*0830*/  UIADD3 UR10, -UR10, URZ, URZ ;  /* 0x0000003f0a0a7290 */ /* 0x000fe2000fffe13f */
[----:B------:R-:W-:Y:S01]  /*0840*/  LOP3.LUT P0, RZ, R2, 0x7, RZ, 0xc0, !PT ;  /* 0x0000000702ff7812 */ /* 0x000fe2000780c0ff */
[----:B------:R-:W1:Y:S02]  /*0850*/  FENCE.VIEW.ASYNC.S ;  /* 0x00000000000073c6 */ /* 0x000e640000000000 */
[----:B-1----:R-:W1:Y:S01]  /*0860*/  @!UP0 SYNCS.EXCH.64 URZ, [UR14+0x70], UR4 ;  /* 0x000070040e3f85b2 */ /* 0x002e620008000100 */
[----:B------:R-:W-:-:S02]  /*0870*/  @P3 LEA.HI R3, R11, R11, RZ, 0x1 ;  /* 0x0000000b0b033211 */ /* 0x000fc400078f08ff */
[----:B------:R-:W-:Y:S02]  /*0880*/  ISETP.LT.U32.AND P0, PT, R11, 0x4, !P0 ;  /* 0x000000040b00780c */ /* 0x000fe40004701070 */
[----:B------:R-:W-:Y:S02]  /*0890*/  @P3 SHF.R.S32.HI R3, RZ, 0x1, R3 ;  /* 0x00000001ff033819 */ /* 0x000fe40000011403 */
[----:B------:R-:W-:Y:S02]  /*08a0*/  SEL R4, RZ, 0x1, !P0 ;  /* 0x00000001ff047807 */ /* 0x000fe40004000000 */
[----:B0-----:R-:W-:Y:S01]  /*08b0*/  ISETP.EQ.U32.AND P1, PT, R5, 0x1, PT ;  /* 0x000000010500780c */ /* 0x001fe20003f22070 */
[----:B------:R0:W2:Y:S01]  /*08c0*/  @!UP1 SYNCS.EXCH.64 URZ, [UR14+0x78], UR4 ;  /* 0x000078040e3f95b2 */ /* 0x0000a20008000100 */
[----:B------:R-:W-:Y:S01]  /*08d0*/  NOP ;  /* 0x0000000000007918 */ /* 0x000fe20000000000 */
[----:B0-----:R-:W-:Y:S01]  /*08e0*/  UIMAD UR4, UR20, UR10, UR9 ;  /* 0x0000000a140472a4 */ /* 0x001fe2000f8e0209 */
[----:B------:R3:W0:Y:S05]  /*08f0*/  @!UP2 SYNCS.EXCH.64 URZ, [UR15+0x50], UR12 ;  /* 0x0000500c0f3fa5b2 */ /* 0x00062a0008000100 */
[----:B------:R-:W-:Y:S01]  /*0900*/  @P3 ISETP.NE.AND P4, PT, R3, UR4, PT ;  /* 0x0000000403003c0c */ /* 0x000fe2000bf85270 */
[----:B------:R-:W-:-:S03]  /*0910*/  IMAD.MOV.U32 R3, RZ, RZ, 0x1 ;  /* 0x00000001ff037424 */ /* 0x000fc600078e00ff */
[----:B------:R-:W-:-:S04]  /*0920*/  @P3 SEL R3, RZ, 0x1, P4 ;  /* 0x00000001ff033807 */ /* 0x000fc80002000000 */
[----:B------:R-:W-:-:S05]  /*0930*/  LOP3.LUT R3, R3, R4, RZ, 0xc0, !PT ;  /* 0x0000000403037212 */ /* 0x000fca00078ec0ff */
[----:B------:R3:W-:Y:S01]  /*0940*/  STL [R1+0x78], R3 ;  /* 0x0000780301007387 */ /* 0x0007e20000100800 */
[----:B------:R3:W4:Y:S01]  /*0950*/  @!UP3 SYNCS.EXCH.64 URZ, [UR15+0x58], UR12 ;  /* 0x0000580c0f3fb5b2 */ /* 0x0007220008000100 */
[----:B------:R3:W0:Y:S01]  /*0960*/  @!UP4 SYNCS.EXCH.64 URZ, [UR15+0x60], UR12 ;  /* 0x0000600c0f3fc5b2 */ /* 0x0006220008000100 */
[----:B------:R3:W0:Y:S01]  /*0970*/  @!UP5 SYNCS.EXCH.64 URZ, [UR15+0x68], UR12 ;  /* 0x0000680c0f3fd5b2 */ /* 0x0006220008000100 */
[----:B------:R-:W-:Y:S01]  /*0980*/  NOP ;  /* 0x0000000000007918 */ /* 0x000fe20000000000 */
[----:B-12---:R-:W-:Y:S05]  /*0990*/  @!P1 BRA `(.L_x_3) ;  /* 0x0000000000089947 */ /* 0x006fea0003800000 */
[----:B0---4-:R-:W-:Y:S01]  /*09a0*/  UCGABAR_ARV ;  /* 0x00000000000079c7 */ /* 0x011fe20008000000 */
[----:B------:R-:W-:Y:S05]  /*09b0*/  BRA `(.L_x_4) ;  /* 0x0000000000047947 */ /* 0x000fea0003800000 */
.L_x_3:
[----:B0---4-:R-:W-:Y:S01]  /*09c0*/  NOP ;  /* 0x0000000000007918 */ /* 0x011fe20000000000 */
.L_x_4:
[----:B------:R-:W-:Y:S01]  /*09d0*/  ULDC.64 UR4, c[0x0][0x598] ;  /* 0x0001660000047ab9 */ /* 0x000fe20000000a00 */
[----:B------:R-:W-:Y:S01]  /*09e0*/  ULDC.64 UR22, c[0x0][0x208] ;  /* 0x0000820000167ab9 */ /* 0x000fe20000000a00 */
[----:B------:R-:W-:-:S04]  /*09f0*/  ISETP.NE.U32.AND P0, PT, RZ, UR4, PT ;  /* 0x00000004ff007c0c */ /* 0x000fc8000bf05070 */
[----:B------:R-:W-:-:S13]  /*0a00*/  ISETP.NE.AND.EX P0, PT, RZ, UR5, PT, P0 ;  /* 0x00000005ff007c0c */ /* 0x000fda000bf05300 */
[----:B------:R-:W-:Y:S05]  /*0a10*/  @!P0 BRA `(.L_x_5) ;  /* 0x0000000000208947 */ /* 0x000fea0003800000 */
[----:B------:R-:W0:Y:S02]  /*0a20*/  LDC.64 R4, c[0x0][0x598] ;  /* 0x00016600ff047b82 */ /* 0x000e240000000a00 */
[----:B0-----:R-:W2:Y:S02]  /*0a30*/  LDG.E.64 R4, desc[UR22][R4.64] ;  /* 0x0000001604047981 */ /* 0x001ea4000c1e1b00 */
[----:B--2---:R-:W-:-:S04]  /*0a40*/  ISETP.NE.U32.AND P0, PT, R4, RZ, PT ;  /* 0x000000ff0400720c */ /* 0x004fc80003f05070 */
[----:B------:R-:W-:-:S13]  /*0a50*/  ISETP.NE.AND.EX P0, PT, R5, RZ, PT, P0 ;  /* 0x000000ff0500720c */ /* 0x000fda0003f05300 */
[----:B------:R-:W-:Y:S05]  /*0a60*/  @!P0 BRA `(.L_x_5) ;  /* 0x00000000000c8947 */ /* 0x000fea0003800000 */
[----:B------:R-:W2:Y:S02]  /*0a70*/  LD.E R4, desc[UR22][R4.64] ;  /* 0x0000001604047980 */ /* 0x000ea4000c101900 */
[----:B--2---:R-:W-:Y:S01]  /*0a80*/  R2UR UR28, R4 ;  /* 0x00000000041c72ca */ /* 0x004fe200000e0000 */
[----:B------:R-:W-:-:S14]  /*0a90*/  BRA `(.L_x_6) ;  /* 0x0000000000247947 */ /* 0x000fdc0003800000 */
.L_x_5:
[----:B------:R-:W-:Y:S02]  /*0aa0*/  ULDC.64 UR4, c[0x0][0x588] ;  /* 0x0001620000047ab9 */ /* 0x000fe40000000a00 */
[----:B------:R-:W-:-:S04]  /*0ab0*/  ISETP.NE.U32.AND P0, PT, RZ, UR4, PT ;  /* 0x00000004ff007c0c */ /* 0x000fc8000bf05070 */
[----:B------:R-:W-:-:S13]  /*0ac0*/  ISETP.NE.AND.EX P0, PT, RZ, UR5, PT, P0 ;  /* 0x00000005ff007c0c */ /* 0x000fda000bf05300 */
[----:B------:R-:W-:Y:S05]  /*0ad0*/  @!P0 BRA `(.L_x_7) ;  /* 0x0000000000108947 */ /* 0x000fea0003800000 */
[----:B------:R-:W0:Y:S02]  /*0ae0*/  LDC.64 R4, c[0x0][0x588] ;  /* 0x00016200ff047b82 */ /* 0x000e240000000a00 */
[----:B0-----:R-:W2:Y:S02]  /*0af0*/  LDG.E R4, desc[UR22][R4.64] ;  /* 0x0000001604047981 */ /* 0x001ea4000c1e1900 */
[----:B--2---:R-:W-:Y:S01]  /*0b00*/  R2UR UR28, R4 ;  /* 0x00000000041c72ca */ /* 0x004fe200000e0000 */
[----:B------:R-:W-:-:S14]  /*0b10*/  BRA `(.L_x_6) ;  /* 0x0000000000047947 */ /* 0x000fdc0003800000 */
.L_x_7:
[----:B------:R-:W-:-:S05]  /*0b20*/  ULDC UR28, c[0x0][0x580] ;  /* 0x00016000001c7ab9 */ /* 0x000fca0000000800 */
.L_x_6:
[----:B------:R-:W-:Y:S02]  /*0b30*/  ULDC.64 UR4, c[0x0][0x5a0] ;  /* 0x0001680000047ab9 */ /* 0x000fe40000000a00 */
        /* <DEDUP_REMOVED lines=11> */
.L_x_8:
        /* <DEDUP_REMOVED lines=8> */
.L_x_10:
[----:B------:R-:W-:-:S05]  /*0c70*/  ULDC UR27, c[0x0][0x584] ;  /* 0x00016100001b7ab9 */ /* 0x000fca0000000800 */
.L_x_9:
[----:B------:R-:W-:Y:S01]  /*0c80*/  ULDC UR4, c[0x0][0x65c] ;  /* 0x0001970000047ab9 */ /* 0x000fe20000000800 */
[----:B------:R-:W0:Y:S01]  /*0c90*/  LDC.64 R4, c[0x0][0x650] ;  /* 0x00019400ff047b82 */ /* 0x000e220000000a00 */
[----:B------:R-:W-:Y:S01]  /*0ca0*/  UISETP.NE.AND UP2, UPT, UR4, 0x1, UPT ;  /* 0x000000010400788c */ /* 0x000fe2000bf45270 */
[----:B------:R-:W-:Y:S01]  /*0cb0*/  IMAD.MOV.U32 R6, RZ, RZ, -0x1 ;  /* 0xffffffffff067424 */ /* 0x000fe200078e00ff */
[----:B------:R-:W-:Y:S01]  /*0cc0*/  UISETP.NE.AND UP0, UPT, UR19, 0x2, UPT ;  /* 0x000000021300788c */ /* 0x000fe2000bf05270 */
[----:B---3--:R-:W-:-:S08]  /*0cd0*/  PRMT R3, RZ, 0x7610, R3 ;  /* 0x00007610ff037816 */ /* 0x008fd00000000003 */
[----:B------:R-:W-:Y:S01]  /*0ce0*/  @UP2 ULDC UR14, c[0x0][0x10] ;  /* 0x00000400000e2ab9 */ /* 0x000fe20000000800 */
[----:B------:R-:W-:Y:S01]  /*0cf0*/  @UP2 UMOV UR4, UR9 ;  /* 0x0000000900042c82 */ /* 0x000fe20008000000 */
[----:B------:R-:W-:Y:S01]  /*0d00*/  @UP2 UMOV UR5, URZ ;  /* 0x0000003f00052c82 */ /* 0x000fe20008000000 */
[----:B------:R-:W-:Y:S01]  /*0d10*/  @!UP2 ULDC UR18, c[0x0][0xc] ;  /* 0x000003000012aab9 */ /* 0x000fe20000000800 */
[----:B------:R-:W-:Y:S01]  /*0d20*/  @UP2 UIMAD.WIDE.U32 UR14, UR11, UR14, UR4 ;  /* 0x0000000e0b0e22a5 */ /* 0x000fe2000f8e0004 */
[----:B------:R-:W-:Y:S02]  /*0d30*/  ULDC UR12, c[0x0][0xc] ;  /* 0x00000300000c7ab9 */ /* 0x000fe40000000800 */
[----:B------:R-:W-:Y:S01]  /*0d40*/  @UP2 UMOV UR4, URZ ;  /* 0x0000003f00042c82 */ /* 0x000fe20008000000 */
[----:B------:R-:W-:Y:S01]  /*0d50*/  UMOV UR5, URZ ;  /* 0x0000003f00057c82 */ /* 0x000fe20008000000 */
[----:B------:R-:W-:Y:S01]  /*0d60*/  @UP2 UIADD3 UR15, UR15, UR4, URZ ;  /* 0x000000040f0f2290 */ /* 0x000fe2000fffe03f */
[----:B------:R-:W-:-:S02]  /*0d70*/  ULDC UR13, c[0x0][0x10] ;  /* 0x00000400000d7ab9 */ /* 0x000fc40000000800 */
[----:B------:R-:W-:Y:S01]  /*0d80*/  UMOV UR4, UR11 ;  /* 0x0000000b00047c82 */ /* 0x000fe20008000000 */
[----:B------:R-:W-:Y:S02]  /*0d90*/  UIMAD.WIDE.U32 UR12, UR12, UR13, URZ ;  /* 0x0000000d0c0c72a5 */ /* 0x000fe4000f8e003f */
[----:B------:R-:W-:Y:S01]  /*0da0*/  @!UP2 UIMAD.WIDE.U32 UR4, UR9, UR18, UR4 ;  /* 0x000000120904a2a5 */ /* 0x000fe2000f8e0004 */
[----:B------:R-:W-:Y:S02]  /*0db0*/  ULDC UR11, c[0x0][0x14] ;  /* 0x00000500000b7ab9 */ /* 0x000fe40000000800 */
[----:B------:R-:W-:Y:S02]  /*0dc0*/  UIMAD.WIDE.U32 UR24, UR12, UR11, URZ ;  /* 0x0000000b0c1872a5 */ /* 0x000fe4000f8e003f */
[----:B------:R-:W-:Y:S02]  /*0dd0*/  UIMAD UR13, UR13, UR11, URZ ;  /* 0x0000000b0d0d72a4 */ /* 0x000fe4000f8e023f */
[----:B------:R-:W-:Y:S01]  /*0de0*/  @!UP2 UMOV UR14, UR4 ;  /* 0x00000004000eac82 */ /* 0x000fe20008000000 */
[----:B------:R-:W-:Y:S01]  /*0df0*/  @!UP2 UMOV UR15, UR5 ;  /* 0x00000005000fac82 */ /* 0x000fe20008000000 */
[----:B------:R-:W-:-:S02]  /*0e00*/  UIADD3 UR13, UR25, UR13, URZ ;  /* 0x0000000d190d7290 */ /* 0x000fc4000fffe03f */
[----:B------:R-:W-:-:S04]  /*0e10*/  UIADD3 UR4, UP1, UR14, UR24, URZ ;  /* 0x000000180e047290 */ /* 0x000fc8000ff3e03f */
[----:B------:R-:W-:Y:S02]  /*0e20*/  UIADD3.X UR5, UR15, UR13, URZ, UP1, !UPT ;  /* 0x0000000d0f057290 */ /* 0x000fe40008ffe43f */
[----:B------:R-:W-:Y:S02]  /*0e30*/  USEL UR4, UR4, UR14, !UP0 ;  /* 0x0000000e04047287 */ /* 0x000fe4000c000000 */
[----:B------:R-:W-:-:S04]  /*0e40*/  USEL UR5, UR5, UR15, !UP0 ;  /* 0x0000000f05057287 */ /* 0x000fc8000c000000 */
[----:B0-----:R-:W-:Y:S02]  /*0e50*/  ISETP.LE.U32.AND P0, PT, R4, UR4, PT ;  /* 0x0000000404007c0c */ /* 0x001fe4000bf03070 */
[----:B------:R-:W-:-:S05]  /*0e60*/  IMAD.U32 R4, RZ, RZ, UR5 ;  /* 0x00000005ff047e24 */ /* 0x000fca000f8e00ff */
[----:B------:R-:W-:Y:S01]  /*0e70*/  ISETP.GE.U32.AND.EX P0, PT, R4, R5, PT, P0 ;  /* 0x000000050400720c */ /* 0x000fe20003f06100 */
[----:B------:R-:W-:Y:S02]  /*0e80*/  IMAD.MOV.U32 R5, RZ, RZ, -0x1 ;  /* 0xffffffffff057424 */ /* 0x000fe400078e00ff */
[----:B------:R-:W-:-:S03]  /*0e90*/  IMAD.MOV.U32 R4, RZ, RZ, -0x1 ;  /* 0xffffffffff047424 */ /* 0x000fc600078e00ff */
[----:B------:R0:W-:Y:S04]  /*0ea0*/  STL [R1+0x8c], R5 ;  /* 0x00008c0501007387 */ /* 0x0001e80000100800 */
[----:B------:R1:W-:Y:S04]  /*0eb0*/  STL [R1+0x90], R4 ;  /* 0x0000900401007387 */ /* 0x0003e80000100800 */
[----:B------:R2:W-:Y:S01]  /*0ec0*/  STL [R1+0x7c], R6 ;  /* 0x00007c0601007387 */ /* 0x0005e20000100800 */
[----:B0-----:R-:W-:Y:S02]  /*0ed0*/  IMAD.U32 R5, RZ, RZ, UR4 ;  /* 0x00000004ff057e24 */ /* 0x001fe4000f8e00ff */
[----:B-1----:R-:W-:-:S05]  /*0ee0*/  IMAD.U32 R4, RZ, RZ, UR5 ;  /* 0x00000005ff047e24 */ /* 0x002fca000f8e00ff */
[----:B------:R2:W-:Y:S04]  /*0ef0*/  STL [R1+0x84], R4 ;  /* 0x0000840401007387 */ /* 0x0005e80000100800 */
[----:B------:R2:W-:Y:S01]  /*0f00*/  STL [R1+0x88], R5 ;  /* 0x0000880501007387 */ /* 0x0005e20000100800 */
[----:B------:R-:W-:Y:S05]  /*0f10*/  @P0 BRA `(.L_x_11) ;  /* 0x0000000400540947 */ /* 0x000fea0003800000 */
[----:B------:R-:W-:Y:S01]  /*0f20*/  ULDC.64 UR30, c[0x0][0x628] ;  /* 0x00018a00001e7ab9 */ /* 0x000fe20000000a00 */
[C---:B------:R-:W-:Y:S01]  /*0f30*/  R2UR UR26, R5.reuse ;  /* 0x00000000051a72ca */ /* 0x040fe200000e0000 */
[----:B------:R-:W-:Y:S01]  /*0f40*/  ULDC UR21, c[0x0][0x630] ;  /* 0x00018c0000157ab9 */ /* 0x000fe20000000800 */
[----:B------:R-:W-:Y:S02]  /*0f50*/  ISETP.NE.U32.AND P0, PT, RZ, UR30, PT ;  /* 0x0000001eff007c0c */ /* 0x000fe4000bf05070 */
[----:B------:R-:W-:Y:S02]  /*0f60*/  R2UR UR4, R5 ;  /* 0x00000000050472ca */ /* 0x000fe400000e0000 */
[----:B------:R-:W-:Y:S02]  /*0f70*/  ISETP.NE.AND.EX P0, PT, RZ, UR31, PT, P0 ;  /* 0x0000001fff007c0c */ /* 0x000fe4000bf05300 */
[----:B------:R-:W-:-:S11]  /*0f80*/  R2UR UR5, R4 ;  /* 0x00000000040572ca */ /* 0x000fd600000e0000 */
[----:B------:R-:W-:Y:S05]  /*0f90*/  @!P0 BRA `(.L_x_12) ;  /* 0x0000000000308947 */ /* 0x000fea0003800000 */
[----:B------:R-:W-:Y:S01]  /*0fa0*/  R2UR UR4, R5 ;  /* 0x00000000050472ca */ /* 0x000fe200000e0000 */
[----:B------:R-:W-:Y:S01]  /*0fb0*/  ULDC UR11, c[0x0][0x634] ;  /* 0x00018d00000b7ab9 */ /* 0x000fe20000000800 */
[----:B------:R-:W-:-:S11]  /*0fc0*/  R2UR UR12, R4 ;  /* 0x00000000040c72ca */ /* 0x000fd600000e0000 */
[----:B------:R-:W-:-:S04]  /*0fd0*/  UIADD3 UR11, UP1, UR4, UR11, URZ ;  /* 0x0000000b040b7290 */ /* 0x000fc8000ff3e03f */
[----:B------:R-:W-:-:S04]  /*0fe0*/  UIADD3.X UR12, URZ, UR12, URZ, UP1, !UPT ;  /* 0x0000000c3f0c7290 */ /* 0x000fc80008ffe43f */
[----:B------:R-:W-:-:S04]  /*0ff0*/  UIMAD.WIDE.U32 UR4, UR12, UR30, URZ ;  /* 0x0000001e0c0472a5 */ /* 0x000fc8000f8e003f */
[----:B------:R-:W-:Y:S02]  /*1000*/  UIMAD.WIDE.U32 UR14, UP1, UR11, UR31, UR4 ;  /* 0x0000001f0b0e72a5 */ /* 0x000fe4000f820004 */
[----:B------:R-:W-:Y:S02]  /*1010*/  UIMAD.WIDE.U32 UR4, UR11, UR30, URZ ;  /* 0x0000001e0b0472a5 */ /* 0x000fe4000f8e003f */
[----:B------:R-:W-:Y:S02]  /*1020*/  UIADD3.X UR19, URZ, URZ, URZ, UP1, !UPT ;  /* 0x0000003f3f137290 */ /* 0x000fe40008ffe43f */
[----:B------:R-:W-:Y:S01]  /*1030*/  UIADD3 URZ, UP1, UR5, UR14, URZ ;  /* 0x0000000e053f7290 */ /* 0x000fe2000ff3e03f */
[----:B------:R-:W-:-:S03]  /*1040*/  UMOV UR18, UR15 ;  /* 0x0000000f00127c82 */ /* 0x000fc60008000000 */
[----:B------:R-:W-:-:S12]  /*1050*/  UIMAD.WIDE.U32.X UR4, UR12, UR31, UR18, UP1 ;  /* 0x0000001f0c0472a5 */ /* 0x000fd800088e0412 */
.L_x_12:
[----:B------:R-:W-:Y:S01]  /*1060*/  USHF.R.U64 UR4, UR4, UR21, UR5 ;  /* 0x0000001504047299 */ /* 0x000fe20008001205 */
[----:B------:R-:W-:Y:S01]  /*1070*/  R2UR UR15, R4 ;  /* 0x00000000040f72ca */ /* 0x000fe200000e0000 */
[----:B------:R-:W-:Y:S02]  /*1080*/  USHF.R.U32.HI UR5, URZ, UR21, UR5 ;  /* 0x000000153f057299 */ /* 0x000fe40008011605 */
[----:B------:R-:W-:Y:S01]  /*1090*/  UIADD3 UR12, UP1, URZ, -UR4, URZ ;  /* 0x800000043f0c7290 */ /* 0x000fe2000ff3e03f */
[----:B------:R-:W-:Y:S01]  /*10a0*/  ULDC.64 UR18, c[0x0][0x620] ;  /* 0x0001880000127ab9 */ /* 0x000fe20000000a00 */
[----:B------:R-:W-:Y:S02]  /*10b0*/  UMOV UR14, UR26 ;  /* 0x0000001a000e7c82 */ /* 0x000fe40008000000 */
[----:B------:R-:W-:Y:S01]  /*10c0*/  UIADD3.X UR5, URZ, ~UR5, URZ, UP1, !UPT ;  /* 0x800000053f057290 */ /* 0x000fe20008ffe43f */
[----:B------:R-:W-:Y:S01]  /*10d0*/  ULDC UR11, c[0x0][0x618] ;  /* 0x00018600000b7ab9 */ /* 0x000fe20000000800 */
[----:B------:R-:W-:-:S02]  /*10e0*/  @UP2 UIMAD UR8, UR20, UR10, UR9 ;  /* 0x0000000a140822a4 */ /* 0x000fc4000f8e0209 */
[----:B------:R-:W-:Y:S02]  /*10f0*/  UIMAD UR5, UR5, UR18, URZ ;  /* 0x00000012050572a4 */ /* 0x000fe4000f8e023f */
[----:B------:R-:W-:Y:S02]  /*1100*/  UIMAD.WIDE.U32 UR14, UR12, UR18, UR14 ;  /* 0x000000120c0e72a5 */ /* 0x000fe4000f8e000e */
[----:B------:R-:W-:Y:S01]  /*1110*/  UIMAD UR12, UR12, UR19, UR5 ;  /* 0x000000130c0c72a4 */ /* 0x000fe2000f8e0205 */
[----:B------:R-:W-:Y:S01]  /*1120*/  ULDC UR18, c[0x0][0x608] ;  /* 0x0001820000127ab9 */ /* 0x000fe20000000800 */
[----:B------:R-:W-:Y:S02]  /*1130*/  ULDC UR31, c[0x0][0x658] ;  /* 0x00019600001f7ab9 */ /* 0x000fe40000000800 */
[----:B------:R-:W-:Y:S01]  /*1140*/  UIADD3 UR12, UR15, UR12, URZ ;  /* 0x0000000c0f0c7290 */ /* 0x000fe2000fffe03f */
[----:B------:R-:W-:Y:S01]  /*1150*/  UMOV UR9, 0xffffffff ;  /* 0xffffffff00097882 */ /* 0x000fe20000000000 */
[----:B------:R-:W-:-:S02]  /*1160*/  ULDC UR5, c[0x0][0x600] ;  /* 0x0001800000057ab9 */ /* 0x000fc40000000800 */
[----:B------:R-:W-:Y:S02]  /*1170*/  USHF.R.U64 UR30, UR14, UR11, UR12 ;  /* 0x0000000b0e1e7299 */ /* 0x000fe4000800120c */
[----:B------:R-:W-:Y:S02]  /*1180*/  USHF.R.U32.HI UR12, URZ, UR11, UR12 ;  /* 0x0000000b3f0c7299 */ /* 0x000fe4000801160c */
[----:B------:R-:W-:Y:S01]  /*1190*/  USHF.L.U32 UR9, UR9, UR31, URZ ;  /* 0x0000001f09097299 */ /* 0x000fe2000800063f */
[----:B------:R-:W-:Y:S01]  /*11a0*/  ULDC.64 UR10, c[0x0][0x640] ;  /* 0x00019000000a7ab9 */ /* 0x000fe20000000a00 */
[----:B------:R-:W-:Y:S01]  /*11b0*/  USHF.R.U64 UR35, UR30, UR18, UR12 ;  /* 0x000000121e237299 */ /* 0x000fe2000800120c */
[----:B------:R-:W-:Y:S01]  /*11c0*/  ISETP.NE.U32.AND P0, PT, RZ, UR10, PT ;  /* 0x0000000aff007c0c */ /* 0x000fe2000bf05070 */
[----:B------:R-:W-:Y:S02]  /*11d0*/  USHF.R.U32.HI UR12, URZ, UR18, UR12 ;  /* 0x000000123f0c7299 */ /* 0x000fe4000801160c */
[----:B------:R-:W-:Y:S01]  /*11e0*/  UIADD3 UR29, UR5, -0x1, URZ ;  /* 0xffffffff051d7890 */ /* 0x000fe2000fffe03f */
[----:B------:R-:W-:Y:S01]  /*11f0*/  ISETP.NE.AND.EX P0, PT, RZ, UR11, PT, P0 ;  /* 0x0000000bff007c0c */ /* 0x000fe2000bf05300 */
[----:B------:R-:W-:-:S02]  /*1200*/  USHF.R.U64 UR36, UR35, UR31, UR12 ;  /* 0x0000001f23247299 */ /* 0x000fc4000800120c */
[----:B------:R-:W-:Y:S02]  /*1210*/  USHF.R.U32.HI UR14, URZ, UR31, UR12 ;  /* 0x0000001f3f0e7299 */ /* 0x000fe4000801160c */
[----:B------:R-:W-:Y:S01]  /*1220*/  ULOP3.LUT UR12, URZ, UR9, URZ, 0x33, !UPT ;  /* 0x000000093f0c7292 */ /* 0x000fe2000f8e333f */
[----:B------:R-:W-:Y:S01]  /*1230*/  ULDC UR32, c[0x0][0x648] ;  /* 0x0001920000207ab9 */ /* 0x000fe20000000800 */
[----:B------:R-:W-:Y:S01]  /*1240*/  ULDC UR33, c[0x0][0x638] ;  /* 0x00018e0000217ab9 */ /* 0x000fe20000000800 */
[----:B------:R-:W-:Y:S01]  /*1250*/  UMOV UR34, 0x1 ;  /* 0x0000000100227882 */ /* 0x000fe20000000000 */
[----:B------:R-:W-:-:S04]  /*1260*/  UMOV UR9, UR36 ;  /* 0x0000002400097c82 */ /* 0x000fc80008000000 */
[----:B------:R-:W-:Y:S05]  /*1270*/  @!P0 BRA `(.L_x_13) ;  /* 0x0000000000308947 */ /* 0x000fea0003800000 */
[----:B------:R-:W-:Y:S02]  /*1280*/  ULDC UR9, c[0x0][0x64c] ;  /* 0x0001930000097ab9 */ /* 0x000fe40000000800 */
        /* <DEDUP_REMOVED lines=8> */
[----:B------:R-:W-:-:S07]  /*1310*/  UIMAD.WIDE.U32.X UR10, UR26, UR11, UR20, UP1 ;  /* 0x0000000b1a0a72a5 */ /* 0x000fce00088e0414 */
[----:B------:R-:W-:Y:S01]  /*1320*/  UMOV UR9, UR10 ;  /* 0x0000000a00097c82 */ /* 0x000fe20008000000 */
[----:B------:R-:W-:-:S05]  /*1330*/  UMOV UR14, UR11 ;  /* 0x0000000b000e7c82 */ /* 0x000fca0008000000 */
.L_x_13:
[----:B------:R-:W-:Y:S01]  /*1340*/  USHF.R.U64 UR10, UR9, UR32, UR14 ;  /* 0x00000020090a7299 */ /* 0x000fe2000800120e */
[----:B--2---:R-:W-:Y:S01]  /*1350*/  IMAD.U32 R6, RZ, RZ, UR4 ;  /* 0x00000004ff067e24 */ /* 0x004fe2000f8e00ff */
[----:B------:R-:W-:Y:S01]  /*1360*/  USHF.L.U32 UR9, UR34, UR31, URZ ;  /* 0x0000001f22097299 */ /* 0x000fe2000800063f */
[----:B------:R-:W-:Y:S01]  /*1370*/  IMAD.MOV.U32 R3, RZ, RZ, 0x1 ;  /* 0x00000001ff037424 */ /* 0x000fe200078e00ff */
[----:B------:R-:W-:Y:S02]  /*1380*/  ULOP3.LUT UR12, UR35, UR12, URZ, 0xc0, !UPT ;  /* 0x0000000c230c7292 */ /* 0x000fe4000f8ec03f */
[----:B------:R-:W-:Y:S01]  /*1390*/  UIADD3 UR11, -UR10, URZ, URZ ;  /* 0x0000003f0a0b7290 */ /* 0x000fe2000fffe13f */
[----:B------:R0:W-:Y:S01]  /*13a0*/  STL [R1+0x7c], R6 ;  /* 0x00007c0601007387 */ /* 0x0001e20000100800 */
[----:B------:R-:W-:Y:S02]  /*13b0*/  UIMAD UR12, UR9, UR10, UR12 ;  /* 0x0000000a090c72a4 */ /* 0x000fe4000f8e020c */
[----:B------:R-:W-:-:S02]  /*13c0*/  ULOP3.LUT UR29, UR30, UR29, URZ, 0xc0, !UPT ;  /* 0x0000001d1e1d7292 */ /* 0x000fc4000f8ec03f */
[----:B------:R-:W-:Y:S01]  /*13d0*/  UIMAD UR9, UR11, UR33, UR36 ;  /* 0x000000210b0972a4 */ /* 0x000fe2000f8e0224 */
[----:B------:R-:W-:Y:S02]  /*13e0*/  ULDC UR10, c[0x0][0x610] ;  /* 0x00018400000a7ab9 */ /* 0x000fe40000000800 */
[----:B------:R-:W-:Y:S02]  /*13f0*/  UIMAD UR8, UR12, UR10, UR8 ;  /* 0x0000000a0c0872a4 */ /* 0x000fe4000f8e0208 */
[----:B------:R-:W-:-:S04]  /*1400*/  UIMAD UR9, UR9, UR5, UR29 ;  /* 0x00000005090972a4 */ /* 0x000fc8000f8e021d */
[----:B------:R-:W-:Y:S02]  /*1410*/  USEL UR5, UR9, UR8, !UP2 ;  /* 0x0000000809057287 */ /* 0x000fe4000d000000 */
[----:B------:R-:W-:-:S04]  /*1420*/  USEL UR8, UR8, UR9, !UP2 ;  /* 0x0000000908087287 */ /* 0x000fc8000d000000 */
[----:B------:R-:W-:Y:S02]  /*1430*/  IMAD.U32 R5, RZ, RZ, UR5 ;  /* 0x00000005ff057e24 */ /* 0x000fe4000f8e00ff */
[----:B------:R-:W-:-:S05]  /*1440*/  IMAD.U32 R4, RZ, RZ, UR8 ;  /* 0x00000008ff047e24 */ /* 0x000fca000f8e00ff */
[----:B------:R0:W-:Y:S04]  /*1450*/  STL [R1+0x8c], R4 ;  /* 0x00008c0401007387 */ /* 0x0001e80000100800 */
[----:B------:R0:W-:Y:S02]  /*1460*/  STL [R1+0x90], R5 ;  /* 0x0000900501007387 */ /* 0x0001e40000100800 */
.L_x_11:
[----:B------:R-:W-:Y:S05]  /*1470*/  @!P1 BRA `(.L_x_14) ;  /* 0x00000000000c9947 */ /* 0x000fea0003800000 */
[----:B------:R-:W-:Y:S01]  /*1480*/  UCGABAR_WAIT ;  /* 0x0000000000007dc7 */ /* 0x000fe20008000000 */
[----:B------:R-:W-:Y:S01]  /*1490*/  CCTL.IVALL ;  /* 0x00000000ff00798f */ /* 0x000fe20002000000 */
[----:B------:R-:W-:Y:S05]  /*14a0*/  BRA `(.L_x_15) ;  /* 0x0000000000047947 */ /* 0x000fea0003800000 */
.L_x_14:
[----:B------:R-:W-:Y:S06]  /*14b0*/  BAR.SYNC.DEFER_BLOCKING 0x0 ;  /* 0x0000000000007b1d */ /* 0x000fec0000010000 */
.L_x_15:
[----:B------:R-:W-:Y:S02]  /*14c0*/  ULDC UR4, c[0x0][0x28c] ;  /* 0x0000a30000047ab9 */ /* 0x000fe40000000800 */
[----:B------:R-:W-:-:S04]  /*14d0*/  UIADD3 UR4, UR4, 0x1f, URZ ;  /* 0x0000001f04047890 */ /* 0x000fc8000fffe03f */
[----:B------:R-:W-:-:S04]  /*14e0*/  USHF.R.S32.HI UR5, URZ, 0x1f, UR4 ;  /* 0x0000001f3f057899 */ /* 0x000fc80008011404 */
[----:B------:R-:W-:-:S04]  /*14f0*/  ULEA.HI UR5, UR5, UR4, URZ, 0x5 ;  /* 0x0000000405057291 */ /* 0x000fc8000f8f283f */
[----:B------:R-:W-:Y:S01]  /*1500*/  USHF.R.S32.HI UR14, URZ, 0x5, UR5 ;  /* 0x000000053f0e7899 */ /* 0x000fe20008011405 */
[----:B------:R-:W-:Y:S11]  /*1510*/  @!P2 BRA `(.L_x_16) ;  /* 0x000000d800fca947 */ /* 0x000ff60003800000 */
[----:B------:R-:W-:-:S06]  /*1520*/  UISETP.GT.U32.AND UP1, UPT, UR16, 0x1, UPT ;  /* 0x000000011000788c */ /* 0x000fcc000bf24070 */
[----:B------:R-:W-:-:S13]  /*1530*/  PLOP3.LUT P0, PT, PT, PT, UP1, 0x80, 0x0 ;  /* 0x000000000000781c */ /* 0x000fda0003f0f018 */
[----:B------:R-:W-:Y:S05]  /*1540*/  @P0 EXIT ;  /* 0x000000000000094d */ /* 0x000fea0003800000 */
.L_x_17:
[----:B------:R-:W-:-:S08]  /*1550*/  NOP ;  /* 0x0000000000007918 */ /* 0x000fd00000000000 */
[----:B------:R-:W1:Y:S02]  /*1560*/  USETMAXREG.TRY_ALLOC.CTAPOOL UP1, 0xe8 ;  /* 0x000000e8000079c8 */ /* 0x000e640008020600 */
[----:B-1----:R-:W-:-:S13]  /*1570*/  PLOP3.LUT P0, PT, PT, PT, UP1, 0x80, 0x0 ;  /* 0x000000000000781c */ /* 0x002fda0003f0f018 */
[----:B------:R-:W-:Y:S05]  /*1580*/  @!P0 BRA `(.L_x_17) ;  /* 0xfffffffc00f08947 */ /* 0x000fea000383ffff */
[----:B------:R-:W-:-:S13]  /*1590*/  LOP3.LUT P0, RZ, R3, 0xff, RZ, 0xc0, !PT ;  /* 0x000000ff03ff7812 */ /* 0x000fda000780c0ff */
[----:B------:R-:W-:Y:S05]  /*15a0*/  @!P0 EXIT ;  /* 0x000000000000894d */ /* 0x000fea0003800000 */
[----:B------:R-:W1:Y:S01]  /*15b0*/  S2UR UR4, SR_CgaCtaId ;  /* 0x00000000000479c3 */ /* 0x000e620000008800 */
[CC--:B------:R-:W-:Y:S01]  /*15c0*/  LEA.HI R0, R7.reuse, R2.reuse, RZ, 0x2 ;  /* 0x0000000207007211 */ /* 0x0c0fe200078f10ff */
[----:B------:R-:W-:Y:S01]  /*15d0*/  UIADD3 UR6, UR17, -0x1, URZ ;  /* 0xffffffff11067890 */ /* 0x000fe2000fffe03f */
[----:B------:R-:W-:Y:S01]  /*15e0*/  LEA.HI R7, R7, R2, RZ, 0x5 ;  /* 0x0000000207077211 */ /* 0x000fe200078f28ff */
[----:B------:R-:W-:Y:S01]  /*15f0*/  UMOV UR16, 0x400 ;  /* 0x0000040000107882 */ /* 0x000fe20000000000 */
[--C-:B------:R-:W-:Y:S01]  /*1600*/  SHF.R.S32.HI R3, RZ, 0x2, R0.reuse ;  /* 0x00000002ff037819 */ /* 0x100fe20000011400 */
[----:B------:R-:W-:Y:S01]  /*1610*/  USHF.R.U32.HI UR5, URZ, 0x2, UR14 ;  /* 0x000000023f057899 */ /* 0x000fe2000801160e */
[----:B------:R-:W-:Y:S01]  /*1620*/  SHF.R.S32.HI R0, RZ, 0x1f, R0 ;  /* 0x0000001fff007819 */ /* 0x000fe20000011400 */
[----:B------:R-:W-:Y:S01]  /*1630*/  UISETP.LT.AND UP1, UPT, UR14, 0x1, UPT ;  /* 0x000000010e00788c */ /* 0x000fe2000bf21270 */
[----:B------:R-:W-:Y:S01]  /*1640*/  SHF.R.S32.HI R7, RZ, 0x5, R7 ;  /* 0x00000005ff077819 */ /* 0x000fe20000011407 */
[----:B------:R-:W-:Y:S01]  /*1650*/  ULOP3.LUT UR15, UR14, 0x3, URZ, 0xc0, !UPT ;  /* 0x000000030e0f7892 */ /* 0x000fe2000f8ec03f */
[----:B------:R-:W-:Y:S01]  /*1660*/  LEA.HI R0, R0, R3, RZ, 0x3 ;  /* 0x0000000300007211 */ /* 0x000fe200078f18ff */
[----:B------:R-:W-:-:S02]  /*1670*/  ULOP3.LUT UR5, UR5, 0x1, URZ, 0xc0, !UPT ;  /* 0x0000000105057892 */ /* 0x000fc4000f8ec03f */
[----:B------:R-:W-:Y:S01]  /*1680*/  USEL UR12, UR14, 0x1, UP1 ;  /* 0x000000010e0c7887 */ /* 0x000fe20008800000 */
[----:B------:R-:W-:Y:S01]  /*1690*/  LOP3.LUT R0, R0, 0xfffffff8, RZ, 0xc0, !PT ;  /* 0xfffffff800007812 */ /* 0x000fe200078ec0ff */
[----:B------:R-:W-:Y:S02]  /*16a0*/  USEL UR15, UR15, URZ, !UP0 ;  /* 0x0000003f0f0f7287 */ /* 0x000fe4000c000000 */
[----:B------:R-:W-:Y:S02]  /*16b0*/  UISETP.NE.AND UP1, UPT, UR6, URZ, UPT ;  /* 0x0000003f0600728c */ /* 0x000fe4000bf25270 */
[----:B------:R-:W-:Y:S01]  /*16c0*/  IMAD.IADD R2, R3, 0x1, -R0 ;  /* 0x0000000103027824 */ /* 0x000fe200078e0a00 */
[----:B------:R-:W-:Y:S02]  /*16d0*/  UISETP.EQ.U32.AND UP0, UPT, UR5, 0x1, !UP0 ;  /* 0x000000010500788c */ /* 0x000fe4000c702070 */
[----:B------:R-:W-:Y:S01]  /*16e0*/  ULOP3.LUT UR38, UR7, 0x1, URZ, 0xfc, !UPT ;  /* 0x0000000107267892 */ /* 0x000fe2000f8efc3f */
[--C-:B------:R-:W-:Y:S01]  /*16f0*/  IMAD R0, R7, -0x10, -R2.reuse ;  /* 0xfffffff007007824 */ /* 0x100fe200078e0a02 */
[----:B-1----:R-:W-:Y:S01]  /*1700*/  ULEA UR16, UR4, UR16, 0x18 ;  /* 0x0000001004107291 */ /* 0x002fe2000f8ec03f */
[----:B------:R-:W-:Y:S01]  /*1710*/  SHF.R.S32.HI R3, RZ, 0x1f, R2 ;  /* 0x0000001fff037819 */ /* 0x000fe20000011402 */
[----:B------:R-:W-:-:S02]  /*1720*/  USHF.L.U32 UR4, UR6, 0x3, URZ ;  /* 0x0000000306047899 */ /* 0x000fc4000800063f */
[----:B------:R-:W-:Y:S02]  /*1730*/  UIADD3 UR36, UR16, 0x50, URZ ;  /* 0x0000005010247890 */ /* 0x000fe4000fffe03f */
[----:B------:R-:W-:Y:S01]  /*1740*/  ULOP3.LUT UR4, UR4, 0x8, URZ, 0xc0, !UPT ;  /* 0x0000000804047892 */ /* 0x000fe2000f8ec03f */
[----:B------:R-:W-:Y:S01]  /*1750*/  IMAD.WIDE R2, R7, 0x10, R2 ;  /* 0x0000001007027825 */ /* 0x000fe200078e0202 */
[----:B------:R-:W-:Y:S02]  /*1760*/  USHF.L.U32 UR37, UR14, 0x1, URZ ;  /* 0x000000010e257899 */ /* 0x000fe4000800063f */
[----:B------:R-:W-:Y:S02]  /*1770*/  ULOP3.LUT UR39, UR4, 0x8, URZ, 0x3c, !UPT ;  /* 0x0000000804277892 */ /* 0x000fe4000f8e3c3f */
[----:B------:R-:W-:Y:S02]  /*1780*/  ULOP3.LUT UR20, UR4, 0x18, URZ, 0x3c, !UPT ;  /* 0x0000001804147892 */ /* 0x000fe4000f8e3c3f */
[----:B------:R-:W-:Y:S01]  /*1790*/  UIADD3 UR12, -UR12, UR14, URZ ;  /* 0x0000000e0c0c7290 */ /* 0x000fe2000fffe13f */
[----:B------:R-:W-:Y:S01]  /*17a0*/  ULDC UR4, c[0x0][0x284] ;  /* 0x0000a10000047ab9 */ /* 0x000fe20000000800 */
[----:B------:R-:W-:Y:S01]  /*17b0*/  USEL UR35, URZ, 0x1, UP1 ;  /* 0x000000013f237887 */ /* 0x000fe20008800000 */
[----:B------:R-:W-:Y:S01]  /*17c0*/  VIADD R0, R0, UR4 ;  /* 0x0000000400007c36 */ /* 0x000fe20008000000 */
[----:B------:R-:W-:-:S02]  /*17d0*/  ULEA UR17, UR17, UR36, 0x3 ;  /* 0x0000002411117291 */ /* 0x000fc4000f8e183f */
[----:B------:R-:W-:Y:S02]  /*17e0*/  USEL UR21, URZ, 0x1, !UP0 ;  /* 0x000000013f157887 */ /* 0x000fe4000c000000 */
[----:B------:R1:W-:Y:S04]  /*17f0*/  STL [R1+0x94], R0 ;  /* 0x0000940001007387 */ /* 0x0003e80000100800 */
[----:B------:R1:W-:Y:S06]  /*1800*/  STL.64 [R1+0x98], R2 ;  /* 0x0000980201007387 */ /* 0x0003ec0000100a00 */
.L_x_300:
[----:B-1----:R-:W-:Y:S01]  /*1810*/  IMAD.U32 R0, RZ, RZ, UR35 ;  /* 0x00000023ff007e24 */ /* 0x002fe2000f8e00ff */
[----:B0-2---:R-:W1:Y:S01]  /*1820*/  LDC R2, c[0x0][0x28c] ;  /* 0x0000a300ff027b82 */ /* 0x005e620000000800 */
[----:B------:R-:W-:Y:S01]  /*1830*/  UMOV UR4, URZ ;  /* 0x0000003f00047c82 */ /* 0x000fe20008000000 */
[----:B------:R-:W-:Y:S02]  /*1840*/  UMOV UR18, UR15 ;  /* 0x0000000f00127c82 */ /* 0x000fe40008000000 */
[----:B------:R-:W-:-:S04]  /*1850*/  SHF.L.U32 R0, R0, 0x1f, RZ ;  /* 0x0000001f00007819 */ /* 0x000fc800000006ff */
[----:B------:R-:W3:Y:S01]  /*1860*/  SYNCS.PHASECHK.TRANS64.TRYWAIT P0, [UR17+-0x8], R0 ;  /* 0xfffff800ff0075a7 */ /* 0x000ee20008000151 */
[----:B-1----:R-:W-:Y:S01]  /*1870*/  ISETP.GE.AND P1, PT, R2, 0x1, PT ;  /* 0x000000010200780c */ /* 0x002fe20003f26270 */
[----:B---34-:R-:W-:-:S12]  /*1880*/  @!P0 BRA `(.L_x_18) ;  /* 0x000000e800a88947 */ /* 0x018fd80003800000 */
.L_x_322:
[----:B------:R3:W-:Y:S01]  /*1890*/  STL [R1+0x74], RZ ;  /* 0x000074ff01007387 */ /* 0x0007e20000100800 */
[----:B------:R-:W-:Y:S01]  /*18a0*/  UMOV UR5, URZ ;  /* 0x0000003f00057c82 */ /* 0x000fe20008000000 */
[----:B------:R-:W-:Y:S01]  /*18b0*/  UMOV UR6, URZ ;  /* 0x0000003f00067c82 */ /* 0x000fe20008000000 */
[----:B-1----:R-:W-:Y:S01]  /*18c0*/  IMAD.MOV.U32 R0, RZ, RZ, RZ ;  /* 0x000000ffff007224 */ /* 0x002fe200078e00ff */
[----:B------:R3:W-:Y:S01]  /*18d0*/  STL [R1+0x70], RZ ;  /* 0x000070ff01007387 */ /* 0x0007e20000100800 */
[----:B------:R-:W-:Y:S02]  /*18e0*/  CS2R R2, SRZ ;  /* 0x0000000000027805 */ /* 0x000fe4000001ff00 */
[----:B0-2---:R-:W-:Y:S02]  /*18f0*/  CS2R R4, SRZ ;  /* 0x0000000000047805 */ /* 0x005fe4000001ff00 */
[----:B------:R-:W-:Y:S01]  /*1900*/  CS2R R6, SRZ ;  /* 0x0000000000067805 */ /* 0x000fe2000001ff00 */
[----:B------:R3:W-:Y:S01]  /*1910*/  STL [R1+0x6c], RZ ;  /* 0x00006cff01007387 */ /* 0x0007e20000100800 */
[----:B------:R-:W-:-:S02]  /*1920*/  CS2R R8, SRZ ;  /* 0x0000000000087805 */ /* 0x000fc4000001ff00 */
[----:B------:R-:W-:Y:S02]  /*1930*/  CS2R R10, SRZ ;  /* 0x00000000000a7805 */ /* 0x000fe4000001ff00 */
[----:B------:R-:W-:Y:S01]  /*1940*/  CS2R R12, SRZ ;  /* 0x00000000000c7805 */ /* 0x000fe2000001ff00 */
[----:B------:R3:W-:Y:S01]  /*1950*/  STL [R1+0x68], RZ ;  /* 0x000068ff01007387 */ /* 0x0007e20000100800 */
[----:B------:R-:W-:Y:S02]  /*1960*/  CS2R R14, SRZ ;  /* 0x00000000000e7805 */ /* 0x000fe4000001ff00 */
[----:B------:R-:W-:Y:S02]  /*1970*/  CS2R R16, SRZ ;  /* 0x0000000000107805 */ /* 0x000fe4000001ff00 */
        /* <DEDUP_REMOVED lines=54> */
[----:B------:R-:W-:Y:S01]  /*1ce0*/  IMAD.MOV.U32 R226, RZ, RZ, RZ ;  /* 0x000000ffffe27224 */ /* 0x000fe200078e00ff */
[----:B------:R-:W-:Y:S01]  /*1cf0*/  CS2R R24, SRZ ;  /* 0x0000000000187805 */ /* 0x000fe2000001ff00 */
[----:B------:R-:W-:Y:S01]  /*1d00*/  IMAD.U32 R227, RZ, RZ, UR21 ;  /* 0x00000015ffe37e24 */ /* 0x000fe2000f8e00ff */
[----:B------:R3:W-:Y:S01]  /*1d10*/  STL [R1+0x2c], RZ ;  /* 0x00002cff01007387 */ /* 0x0007e20000100800 */
[----:B------:R-:W-:Y:S02]  /*1d20*/  CS2R R26, SRZ ;  /* 0x00000000001a7805 */ /* 0x000fe4000001ff00 */
[----:B------:R-:W-:-:S02]  /*1d30*/  CS2R R28, SRZ ;  /* 0x00000000001c7805 */ /* 0x000fc4000001ff00 */
[----:B------:R-:W-:Y:S01]  /*1d40*/  CS2R R30, SRZ ;  /* 0x00000000001e7805 */ /* 0x000fe2000001ff00 */
[----:B------:R3:W-:Y:S01]  /*1d50*/  STL [R1+0x28], RZ ;  /* 0x000028ff01007387 */ /* 0x0007e20000100800 */
[----:B------:R-:W-:Y:S02]  /*1d60*/  CS2R R32, SRZ ;  /* 0x0000000000207805 */ /* 0x000fe4000001ff00 */
[----:B------:R-:W-:Y:S02]  /*1d70*/  CS2R R34, SRZ ;  /* 0x0000000000227805 */ /* 0x000fe4000001ff00 */
[----:B------:R-:W-:Y:S01]  /*1d80*/  CS2R R36, SRZ ;  /* 0x0000000000247805 */ /* 0x000fe2000001ff00 */
        /* <DEDUP_REMOVED lines=36> */
[----:B------:R3:W-:Y:S01]  /*1fd0*/  STL [R1], RZ ;  /* 0x000000ff01007387 */ /* 0x0007e20000100800 */
[----:B------:R-:W-:Y:S02]  /*1fe0*/  CS2R R92, SRZ ;  /* 0x00000000005c7805 */ /* 0x000fe4000001ff00 */
[----:B------:R-:W-:Y:S02]  /*1ff0*/  CS2R R94, SRZ ;  /* 0x00000000005e7805 */ /* 0x000fe4000001ff00 */
[----:B------:R-:W-:Y:S02]  /*2000*/  CS2R R96, SRZ ;  /* 0x0000000000607805 */ /* 0x000fe4000001ff00 */
[----:B------:R-:W-:Y:S02]  /*2010*/  CS2R R98, SRZ ;  /* 0x0000000000627805 */ /* 0x000fe4000001ff00 */
[----:B------:R-:W-:-:S02]  /*2020*/  CS2R R100, SRZ ;  /* 0x0000000000647805 */ /* 0x000fc4000001ff00 */
[----:B------:R-:W-:Y:S02]  /*2030*/  CS2R R102, SRZ ;  /* 0x0000000000667805 */ /* 0x000fe4000001ff00 */
        /* <DEDUP_REMOVED lines=23> */
[----:B------:R-:W-:Y:S01]  /*21b0*/  CS2R R150, SRZ ;  /* 0x0000000000967805 */ /* 0x000fe2000001ff00 */
[----:B---3--:R-:W-:Y:S06]  /*21c0*/  @!P1 BRA `(.L_x_19) ;  /* 0x0000001000609947 */ /* 0x008fec0003800000 */
[----:B------:R-:W-:-:S06]  /*21d0*/  UISETP.NE.AND UP0, UPT, UR38, 0x3, UPT ;  /* 0x000000032600788c */ /* 0x000fcc000bf05270 */
[----:B------:R-:W-:-:S13]  /*21e0*/  PLOP3.LUT P1, PT, PT, PT, UP0, 0x80, 0x0 ;  /* 0x000000000000781c */ /* 0x000fda0003f2f008 */
[----:B------:R-:W-:Y:S05]  /*21f0*/  @!P1 BRA `(.L_x_20) ;  /* 0x0000000000049947 */ /* 0x000fea0003800000 */
[----:B------:R-:W-:Y:S01]  /*2200*/  BPT.TRAP 0x1 ;  /* 0x000000040000795c */ /* 0x000fe20000300000 */
.L_x_20:
[----:B------:R-:W-:Y:S01]  /*2210*/  ULEA UR4, UR15, UR16, 0x3 ;  /* 0x000000100f047291 */ /* 0x000fe2000f8e183f */
[----:B------:R-:W-:-:S05]  /*2220*/  IMAD.U32 R0, RZ, RZ, UR21 ;  /* 0x00000015ff007e24 */ /* 0x000fca000f8e00ff */
[----:B------:R-:W-:-:S04]  /*2230*/  SHF.L.U32 R0, R0, 0x1f, RZ ;  /* 0x0000001f00007819 */ /* 0x000fc800000006ff */
[----:B------:R0:W1:Y:S01]  /*2240*/  SYNCS.PHASECHK.TRANS64.TRYWAIT P0, [UR4], R0 ;  /* 0x00000000ff0075a7 */ /* 0x0000620008000144 */
[----:B------:R-:W-:Y:S05]  /*2250*/  @!P1 BRA `(.L_x_21) ;  /* 0x0000000000049947 */ /* 0x000fea0003800000 */
[----:B------:R-:W-:Y:S01]  /*2260*/  BPT.TRAP 0x1 ;  /* 0x000000040000795c */ /* 0x000fe20000300000 */
.L_x_21:
[----:B-1----:R-:W-:Y:S05]  /*2270*/  @P0 BRA `(.L_x_22) ;  /* 0x0000000000080947 */ /* 0x002fea0003800000 */
[----:B------:R-:W1:Y:S02]  /*2280*/  SYNCS.PHASECHK.TRANS64.TRYWAIT P0, [UR4], R0 ;  /* 0x00000000ff0075a7 */ /* 0x000e640008000144 */
[----:B-1----:R-:W-:Y:S05]  /*2290*/  @!P0 BRA `(.L_x_23) ;  /* 0x000000e0003c8947 */ /* 0x002fea0003800000 */
.L_x_22:
[----:B------:R2:W-:Y:S01]  /*22a0*/  STL [R1+0x74], RZ ;  /* 0x000074ff01007387 */ /* 0x0005e20000100800 */
[----:B------:R-:W-:Y:S01]  /*22b0*/  UIADD3 UR5, UR16, 0x2180, URZ ;  /* 0x0000218010057890 */ /* 0x000fe2000fffe03f */
[----:B------:R-:W-:Y:S01]  /*22c0*/  WARPGROUP.ARRIVE ;  /* 0x00000000000079c5 */ /* 0x000fe20000000000 */
[----:B------:R-:W-:Y:S01]  /*22d0*/  UIADD3 UR4, UR16, 0x180, URZ ;  /* 0x0000018010047890 */ /* 0x000fe2000fffe03f */
[----:B------:R2:W-:Y:S01]  /*22e0*/  STL [R1+0x70], RZ ;  /* 0x000070ff01007387 */ /* 0x0005e20000100800 */
[----:B------:R-:W-:Y:S01]  /*22f0*/  USHF.R.U32.HI UR5, URZ, 0x4, UR5 ;  /* 0x000000043f057899 */ /* 0x000fe20008011605 */
[----:B01----:R-:W-:Y:S01]  /*2300*/  IMAD.MOV.U32 R0, RZ, RZ, RZ ;  /* 0x000000ffff007224 */ /* 0x003fe200078e00ff */
[----:B------:R-:W-:Y:S01]  /*2310*/  USHF.R.U32.HI UR4, URZ, 0x4, UR4 ;  /* 0x000000043f047899 */ /* 0x000fe20008011604 */
[----:B------:R2:W-:Y:S01]  /*2320*/  STL [R1+0x6c], RZ ;  /* 0x00006cff01007387 */ /* 0x0005e20000100800 */
[----:B------:R-:W-:Y:S01]  /*2330*/  ULOP3.LUT UR5, UR5, 0x3fff, URZ, 0xc0, !UPT ;  /* 0x00003fff05057892 */ /* 0x000fe2000f8ec03f */
[----:B------:R-:W-:Y:S01]  /*2340*/  CS2R R2, SRZ ;  /* 0x0000000000027805 */ /* 0x000fe2000001ff00 */
[----:B------:R-:W-:Y:S01]  /*2350*/  ULOP3.LUT UR4, UR4, 0x3fff, URZ, 0xc0, !UPT ;  /* 0x00003fff04047892 */ /* 0x000fe2000f8ec03f */
[----:B------:R2:W-:Y:S01]  /*2360*/  STL [R1+0x68], RZ ;  /* 0x000068ff01007387 */ /* 0x0005e20000100800 */
[----:B------:R-:W-:Y:S01]  /*2370*/  ULOP3.LUT UR5, UR5, 0x10000, URZ, 0xfc, !UPT ;  /* 0x0001000005057892 */ /* 0x000fe2000f8efc3f */
[----:B------:R-:W-:Y:S01]  /*2380*/  CS2R R4, SRZ ;  /* 0x0000000000047805 */ /* 0x000fe2000001ff00 */
[----:B------:R-:W-:Y:S01]  /*2390*/  ULOP3.LUT UR4, UR4, 0x10000, URZ, 0xfc, !UPT ;  /* 0x0001000004047892 */ /* 0x000fe2000f8efc3f */
[----:B------:R2:W-:Y:S01]  /*23a0*/  STL [R1+0x64], RZ ;  /* 0x000064ff01007387 */ /* 0x0005e20000100800 */
[----:B------:R-:W-:Y:S01]  /*23b0*/  ULEA UR10, UR15, UR5, 0x9 ;  /* 0x000000050f0a7291 */ /* 0x000fe2000f8e483f */
[----:B------:R-:W-:Y:S01]  /*23c0*/  CS2R R6, SRZ ;  /* 0x0000000000067805 */ /* 0x000fe2000001ff00 */
[----:B------:R-:W-:Y:S01]  /*23d0*/  ULEA UR8, UR15, UR4, 0x7 ;  /* 0x000000040f087291 */ /* 0x000fe2000f8e383f */
[----:B------:R2:W-:Y:S01]  /*23e0*/  STL [R1+0x60], RZ ;  /* 0x000060ff01007387 */ /* 0x0005e20000100800 */
[----:B------:R-:W-:Y:S01]  /*23f0*/  ULDC UR5, c[0x0][0x50c] ;  /* 0x0001430000057ab9 */ /* 0x000fe20000000800 */
[----:B------:R-:W-:Y:S01]  /*2400*/  UMOV UR9, 0xc0000010 ;  /* 0xc000001000097882 */ /* 0x000fe20000000000 */
[----:B------:R-:W-:Y:S01]  /*2410*/  UISETP.NE.AND UP0, UPT, UR5, 0x1, UPT ;  /* 0x000000010500788c */ /* 0x000fe2000bf05270 */
[----:B------:R2:W-:Y:S01]  /*2420*/  STL [R1+0x5c], RZ ;  /* 0x00005cff01007387 */ /* 0x0005e20000100800 */
[----:B------:R-:W-:Y:S01]  /*2430*/  UMOV UR11, 0xc0000010 ;  /* 0xc0000010000b7882 */ /* 0x000fe20000000000 */
[----:B------:R-:W-:Y:S01]  /*2440*/  UMOV UR4, 0x1 ;  /* 0x0000000100047882 */ /* 0x000fe20000000000 */
[----:B------:R-:W-:Y:S01]  /*2450*/  USEL UR5, URZ, 0x1, UP0 ;  /* 0x000000013f057887 */ /* 0x000fe20008000000 */
[----:B------:R2:W-:Y:S01]  /*2460*/  STL [R1+0x58], RZ ;  /* 0x000058ff01007387 */ /* 0x0005e20000100800 */
[----:B------:R-:W-:Y:S01]  /*2470*/  QGMMA.64x256x32.F32.E5M2.E5M2 R24, gdesc[UR8], RZ, !UPT, gsb0 ;  /* 0x03e00000081879f3 */ /* 0x000fe2000c0038ff */
[----:B------:R-:W-:-:S02]  /*2480*/  CS2R R8, SRZ ;  /* 0x0000000000087805 */ /* 0x000fc4000001ff00 */
[----:B------:R-:W-:Y:S01]  /*2490*/  CS2R R10, SRZ ;  /* 0x00000000000a7805 */ /* 0x000fe2000001ff00 */
[----:B------:R2:W-:Y:S01]  /*24a0*/  STL [R1+0x54], RZ ;  /* 0x000054ff01007387 */ /* 0x0005e20000100800 */
[----:B------:R-:W-:Y:S02]  /*24b0*/  ISETP.NE.AND P0, PT, RZ, UR5, PT ;  /* 0x00000005ff007c0c */ /* 0x000fe4000bf05270 */
        /* <DEDUP_REMOVED lines=56> */
[----:B------:R-:W-:Y:S01]  /*2840*/  CS2R R224, SRZ ;  /* 0x0000000000e07805 */ /* 0x000fe2000001ff00 */
[----:B------:R-:W-:Y:S01]  /*2850*/  IMAD.MOV.U32 R226, RZ, RZ, RZ ;  /* 0x000000ffffe27224 */ /* 0x000fe200078e00ff */
[----:B------:R2:W-:Y:S04]  /*2860*/  STL [R1+0x18], RZ ;  /* 0x000018ff01007387 */ /* 0x0005e80000100800 */
[----:B------:R2:W-:Y:S04]  /*2870*/  STL [R1+0x14], RZ ;  /* 0x000014ff01007387 */ /* 0x0005e80000100800 */
[----:B------:R2:W-:Y:S04]  /*2880*/  STL [R1+0x10], RZ ;  /* 0x000010ff01007387 */ /* 0x0005e80000100800 */
[----:B------:R2:W-:Y:S04]  /*2890*/  STL [R1+0xc], RZ ;  /* 0x00000cff01007387 */ /* 0x0005e80000100800 */
[----:B------:R2:W-:Y:S04]  /*28a0*/  STL [R1+0x8], RZ ;  /* 0x000008ff01007387 */ /* 0x0005e80000100800 */
[----:B------:R2:W-:Y:S04]  /*28b0*/  STL [R1+0x4], RZ ;  /* 0x000004ff01007387 */ /* 0x0005e80000100800 */
[----:B------:R2:W-:Y:S01]  /*28c0*/  STL [R1], RZ ;  /* 0x000000ff01007387 */ /* 0x0005e20000100800 */
[----:B------:R-:W-:Y:S05]  /*28d0*/  @!P0 BRA `(.L_x_24) ;  /* 0x0000000800808947 */ /* 0x000fea0003800000 */
[----:B------:R-:W-:Y:S02]  /*28e0*/  WARPGROUP.DEPBAR.LE gsb0, 0x0 ;  /* 0x00008000000079c5 */ /* 0x000fe40000010000 */
[----:B------:R-:W-:-:S01]  /*28f0*/  FADD R227, RZ, R122 ;  /* 0x0000007affe37221 */ /* 0x000fc20000000000 */
[----:B------:R-:W-:Y:S01]  /*2900*/  FADD R226, RZ, R24 ;  /* 0x00000018ffe27221 */ /* 0x000fe20000000000 */
[----:B------:R-:W-:-:S01]  /*2910*/  FADD R225, RZ, R25 ;  /* 0x00000019ffe17221 */ /* 0x000fc20000000000 */
[----:B------:R-:W-:Y:S01]  /*2920*/  FADD R224, RZ, R26 ;  /* 0x0000001affe07221 */ /* 0x000fe20000000000 */
[----:B------:R-:W-:-:S01]  /*2930*/  FADD R223, RZ, R27 ;  /* 0x0000001bffdf7221 */ /* 0x000fc20000000000 */
[----:B------:R0:W-:Y:S01]  /*2940*/  STL [R1], R227 ;  /* 0x000000e301007387 */ /* 0x0001e20000100800 */
[----:B------:R-:W-:-:S01]  /*2950*/  FADD R222, RZ, R28 ;  /* 0x0000001cffde7221 */ /* 0x000fc20000000000 */
[----:B------:R-:W-:Y:S01]  /*2960*/  FADD R221, RZ, R29 ;  /* 0x0000001dffdd7221 */ /* 0x000fe20000000000 */
[----:B------:R-:W-:-:S01]  /*2970*/  FADD R220, RZ, R30 ;  /* 0x0000001effdc7221 */ /* 0x000fc20000000000 */
[----:B------:R-:W-:Y:S01]  /*2980*/  FADD R219, RZ, R31 ;  /* 0x0000001fffdb7221 */ /* 0x000fe20000000000 */
[----:B------:R-:W-:-:S01]  /*2990*/  FADD R218, RZ, R32 ;  /* 0x00000020ffda7221 */ /* 0x000fc20000000000 */
[----:B------:R-:W-:Y:S01]  /*29a0*/  FADD R217, RZ, R33 ;  /* 0x00000021ffd97221 */ /* 0x000fe20000000000 */
[----:B------:R-:W-:-:S01]  /*29b0*/  FADD R216, RZ, R34 ;  /* 0x00000022ffd87221 */ /* 0x000fc20000000000 */
[----:B------:R-:W-:Y:S01]  /*29c0*/  FADD R215, RZ, R35 ;  /* 0x00000023ffd77221 */ /* 0x000fe20000000000 */
[----:B------:R-:W-:-:S01]  /*29d0*/  FADD R214, RZ, R36 ;  /* 0x00000024ffd67221 */ /* 0x000fc20000000000 */
[----:B0-----:R-:W-:Y:S01]  /*29e0*/  FADD R227, RZ, R123 ;  /* 0x0000007bffe37221 */ /* 0x001fe20000000000 */
[----:B------:R-:W-:-:S01]  /*29f0*/  FADD R213, RZ, R37 ;  /* 0x00000025ffd57221 */ /* 0x000fc20000000000 */
[----:B------:R-:W-:Y:S01]  /*2a00*/  FADD R212, RZ, R38 ;  /* 0x00000026ffd47221 */ /* 0x000fe20000000000 */
[----:B------:R-:W-:-:S01]  /*2a10*/  FADD R211, RZ, R39 ;  /* 0x00000027ffd37221 */ /* 0x000fc20000000000 */
[----:B------:R-:W-:Y:S01]  /*2a20*/  FADD R210, RZ, R40 ;  /* 0x00000028ffd27221 */ /* 0x000fe20000000000 */
[----:B------:R0:W-:Y:S01]  /*2a30*/  STL [R1+0x4], R227 ;  /* 0x000004e301007387 */ /* 0x0001e20000100800 */
        /* <DEDUP_REMOVED lines=93> */
[----:B------:R-:W-:Y:S01]  /*3010*/  UMOV UR4, URZ ;  /* 0x0000003f00047c82 */ /* 0x000fe20008000000 */
[----:B0-----:R-:W-:-:S05]  /*3020*/  FADD R227, RZ, R130 ;  /* 0x00000082ffe37221 */ /* 0x001fca0000000000 */
[----:B------:R0:W-:Y:S02]  /*3030*/  STL [R1+0x20], R227 ;  /* 0x000020e301007387 */ /* 0x0001e40000100800 */
        /* <DEDUP_REMOVED lines=42> */
.L_x_24:
[----:B------:R-:W-:-:S04]  /*32e0*/  UIADD3 UR18, UR15, 0x1, URZ ;  /* 0x000000010f127890 */ /* 0x000fc8000fffe03f */
[----:B------:R-:W-:-:S04]  /*32f0*/  UISETP.NE.AND UP0, UPT, UR18, 0x4, UPT ;  /* 0x000000041200788c */ /* 0x000fc8000bf05270 */
[----:B------:R-:W-:Y:S02]  /*3300*/  USEL UR6, URZ, 0x1, UP0 ;  /* 0x000000013f067887 */ /* 0x000fe40008000000 */
[----:B------:R-:W-:Y:S02]  /*3310*/  USEL UR18, UR18, URZ, UP0 ;  /* 0x0000003f12127287 */ /* 0x000fe40008000000 */
[----:B------:R-:W-:-:S06]  /*3320*/  ULOP3.LUT UR6, UR21, UR6, URZ, 0x3c, !UPT ;  /* 0x0000000615067292 */ /* 0x000fcc000f8e3c3f */
[----:B0-----:R-:W-:Y:S01]  /*3330*/  IMAD.U32 R227, RZ, RZ, UR6 ;  /* 0x00000006ffe37e24 */ /* 0x001fe2000f8e00ff */
[----:B------:R-:W-:-:S06]  /*3340*/  UMOV UR6, 0x1 ;  /* 0x0000000100067882 */ /* 0x000fcc0000000000 */
.L_x_19:
[----:B------:R-:W-:-:S06]  /*3350*/  UISETP.GE.AND UP0, UPT, UR12, 0x1, UPT ;  /* 0x000000010c00788c */ /* 0x000fcc000bf06270 */
[----:B------:R-:W-:-:S13]  /*3360*/  PLOP3.LUT P0, PT, PT, PT, UP0, 0x80, 0x0 ;  /* 0x000000000000781c */ /* 0x000fda0003f0f008 */
[----:B------:R-:W-:Y:S05]  /*3370*/  @!P0 BRA `(.L_x_25) ;  /* 0x0000001000908947 */ /* 0x000fea0003800000 */
[----:B------:R-:W-:Y:S01]  /*3380*/  IMAD.U32 R228, RZ, RZ, UR12 ;  /* 0x0000000cffe47e24 */ /* 0x000fe2000f8e00ff */
[----:B------:R-:W-:Y:S01]  /*3390*/  UMOV UR19, UR15 ;  /* 0x0000000f00137c82 */ /* 0x000fe20008000000 */
[----:B------:R-:W-:-:S05]  /*33a0*/  ULDC UR26, c[0x0][0x50c] ;  /* 0x00014300001a7ab9 */ /* 0x000fca0000000800 */
.L_x_33:
[----:B------:R-:W-:-:S06]  /*33b0*/  UISETP.NE.AND UP0, UPT, UR38, 0x3, UPT ;  /* 0x000000032600788c */ /* 0x000fcc000bf05270 */
[----:B------:R-:W-:-:S13]  /*33c0*/  PLOP3.LUT P1, PT, PT, PT, UP0, 0x80, 0x0 ;  /* 0x000000000000781c */ /* 0x000fda0003f2f008 */
[----:B-1---5:R-:W-:Y:S05]  /*33d0*/  @!P1 BRA `(.L_x_26) ;  /* 0x0000000000049947 */ /* 0x022fea0003800000 */
[----:B------:R-:W-:Y:S01]  /*33e0*/  BPT.TRAP 0x1 ;  /* 0x000000040000795c */ /* 0x000fe20000300000 */
.L_x_26:
[----:B------:R-:W-:Y:S01]  /*33f0*/  ULEA UR8, UR18, UR16, 0x3 ;  /* 0x0000001012087291 */ /* 0x000fe2000f8e183f */
[----:B------:R-:W-:-:S08]  /*3400*/  SHF.L.U32 R229, R227, 0x1f, RZ ;  /* 0x0000001fe3e57819 */ /* 0x000fd000000006ff */
[----:B------:R0:W1:Y:S01]  /*3410*/  SYNCS.PHASECHK.TRANS64.TRYWAIT P0, [UR8], R229 ;  /* 0x000000e5ff0075a7 */ /* 0x0000620008000148 */
[----:B------:R-:W-:Y:S05]  /*3420*/  @!P1 BRA `(.L_x_27) ;  /* 0x0000000000049947 */ /* 0x000fea0003800000 */
[----:B------:R-:W-:Y:S01]  /*3430*/  BPT.TRAP 0x1 ;  /* 0x000000040000795c */ /* 0x000fe20000300000 */
.L_x_27:
[----:B-1----:R-:W-:Y:S05]  /*3440*/  @P0 BRA `(.L_x_28) ;  /* 0x0000000000080947 */ /* 0x002fea0003800000 */
[----:B------:R-:W1:Y:S02]  /*3450*/  SYNCS.PHASECHK.TRANS64.TRYWAIT P0, [UR8], R229 ;  /* 0x000000e5ff0075a7 */ /* 0x000e640008000148 */
[----:B-1----:R-:W-:Y:S05]  /*3460*/  @!P0 BRA `(.L_x_29) ;  /* 0x000000cc00e08947 */ /* 0x002fea0003800000 */
.L_x_28:
[----:B------:R-:W-:Y:S01]  /*3470*/  UIADD3 UR8, UR16, 0x180, URZ ;  /* 0x0000018010087890 */ /* 0x000fe2000fffe03f */
[----:B------:R-:W-:Y:S01]  /*3480*/  WARPGROUP.ARRIVE ;  /* 0x00000000000079c5 */ /* 0x000fe20000000000 */
[----:B------:R-:W-:Y:S02]  /*3490*/  UIADD3 UR9, UR16, 0x2180, URZ ;  /* 0x0000218010097890 */ /* 0x000fe4000fffe03f */
[----:B------:R-:W-:Y:S02]  /*34a0*/  USHF.R.U32.HI UR8, URZ, 0x4, UR8 ;  /* 0x000000043f087899 */ /* 0x000fe40008011608 */
[----:B------:R-:W-:Y:S02]  /*34b0*/  USHF.R.U32.HI UR9, URZ, 0x4, UR9 ;  /* 0x000000043f097899 */ /* 0x000fe40008011609 */
[----:B------:R-:W-:Y:S02]  /*34c0*/  UISETP.NE.AND UP0, UPT, UR5, URZ, UPT ;  /* 0x0000003f0500728c */ /* 0x000fe4000bf05270 */
[----:B------:R-:W-:-:S02]  /*34d0*/  ULOP3.LUT UR8, UR8, 0x3fff, URZ, 0xc0, !UPT ;  /* 0x00003fff08087892 */ /* 0x000fc4000f8ec03f */
[----:B------:R-:W-:Y:S02]  /*34e0*/  ULOP3.LUT UR9, UR9, 0x3fff, URZ, 0xc0, !UPT ;  /* 0x00003fff09097892 */ /* 0x000fe4000f8ec03f */
[----:B------:R-:W-:Y:S02]  /*34f0*/  USEL UR6, UR6, URZ, !UP0 ;  /* 0x0000003f06067287 */ /* 0x000fe4000c000000 */
[----:B------:R-:W-:Y:S02]  /*3500*/  ULOP3.LUT UR8, UR8, 0x10000, URZ, 0xfc, !UPT ;  /* 0x0001000008087892 */ /* 0x000fe4000f8efc3f */
[----:B------:R-:W-:Y:S02]  /*3510*/  ULOP3.LUT UR9, UR9, 0x10000, URZ, 0xfc, !UPT ;  /* 0x0001000009097892 */ /* 0x000fe4000f8efc3f */
[----:B------:R-:W-:Y:S02]  /*3520*/  UISETP.NE.U32.AND UP0, UPT, UR6, URZ, UPT ;  /* 0x0000003f0600728c */ /* 0x000fe4000bf05070 */
[----:B------:R-:W-:-:S02]  /*3530*/  ULEA UR8, UR18, UR8, 0x7 ;  /* 0x0000000812087291 */ /* 0x000fc4000f8e383f */
[----:B------:R-:W-:Y:S01]  /*3540*/  ULEA UR10, UR18, UR9, 0x9 ;  /* 0x00000009120a7291 */ /* 0x000fe2000f8e483f */
[----:B------:R-:W-:Y:S02]  /*3550*/  UMOV UR11, 0xc0000010 ;  /* 0xc0000010000b7882 */ /* 0x000fe40000000000 */
[----:B------:R-:W-:Y:S01]  /*3560*/  UMOV UR9, 0xc0000010 ;  /* 0xc000001000097882 */ /* 0x000fe20000000000 */
[----:B------:R-:W-:-:S05]  /*3570*/  UIADD3 UR4, UR4, 0x1, URZ ;  /* 0x0000000104047890 */ /* 0x000fca000fffe03f */
[----:B------:R-:W-:Y:S01]  /*3580*/  QGMMA.64x256x32.F32.E5M2.E5M2 R24, gdesc[UR8], R24, UP0, gsb0 ;  /* 0x03e00000081879f3 */ /* 0x000fe2000b803818 */
[----:B------:R-:W-:-:S04]  /*3590*/  UISETP.NE.AND UP0, UPT, UR4, UR26, UPT ;  /* 0x0000001a0400728c */ /* 0x000fc8000bf05270 */
[----:B------:R-:W-:-:S06]  /*35a0*/  USEL UR5, URZ, 0x1, UP0 ;  /* 0x000000013f057887 */ /* 0x000fcc0008000000 */
[----:B------:R-:W-:Y:S01]  /*35b0*/  ISETP.NE.AND P0, PT, RZ, UR5, PT ;  /* 0x00000005ff007c0c */ /* 0x000fe2000bf05270 */
[----:B------:R-:W-:-:S12]  /*35c0*/  WARPGROUP.DEPBAR.LE gsb0, 0x1 ;  /* 0x00008000000079c5 */ /* 0x000fd80000010100 */
[----:B------:R-:W-:Y:S05]  /*35d0*/  @!P0 BRA `(.L_x_30) ;  /* 0x0000000c00808947 */ /* 0x000fea0003800000 */
[----:B------:R-:W-:Y:S02]  /*35e0*/  WARPGROUP.DEPBAR.LE gsb0, 0x0 ;  /* 0x00008000000079c5 */ /* 0x000fe40000010000 */
[----:B------:R-:W-:-:S01]  /*35f0*/  FADD R226, R24, R226 ;  /* 0x000000e218e27221 */ /* 0x000fc20000000000 */
[----:B------:R-:W-:Y:S01]  /*3600*/  FADD R225, R25, R225 ;  /* 0x000000e119e17221 */ /* 0x000fe20000000000 */
[----:B------:R1:W-:Y:S01]  /*3610*/  STL [R1+0xa4], R227 ;  /* 0x0000a4e301007387 */ /* 0x0003e20000100800 */
[----:B------:R-:W-:-:S01]  /*3620*/  FADD R224, R26, R224 ;  /* 0x000000e01ae07221 */ /* 0x000fc20000000000 */
[----:B------:R-:W-:Y:S01]  /*3630*/  FADD R223, R27, R223 ;  /* 0x000000df1bdf7221 */ /* 0x000fe20000000000 */
[----:B------:R-:W-:-:S01]  /*3640*/  FADD R222, R28, R222 ;  /* 0x000000de1cde7221 */ /* 0x000fc20000000000 */
[----:B------:R-:W-:Y:S01]  /*3650*/  FADD R221, R29, R221 ;  /* 0x000000dd1ddd7221 */ /* 0x000fe20000000000 */
[----:B-1----:R-:W3:Y:S04]  /*3660*/  LDL.LU R227, [R1+0x30] ;  /* 0x0000300001e37983 */ /* 0x002ee80000300800 */
[----:B------:R1:W-:Y:S01]  /*3670*/  STL [R1+0xa8], R226 ;  /* 0x0000a8e201007387 */ /* 0x0003e20000100800 */
[----:B------:R-:W-:-:S01]  /*3680*/  FADD R220, R30, R220 ;  /* 0x000000dc1edc7221 */ /* 0x000fc20000000000 */
[----:B------:R-:W-:-:S02]  /*3690*/  FADD R219, R31, R219 ;  /* 0x000000db1fdb7221 */ /* 0x000fc40000000000 */
[----:B-1----:R-:W4:Y:S04]  /*36a0*/  LDL.LU R226, [R1+0x2c] ;  /* 0x00002c0001e27983 */ /* 0x002f280000300800 */
[----:B------:R1:W-:Y:S01]  /*36b0*/  STL [R1+0xac], R225 ;  /* 0x0000ace101007387 */ /* 0x0003e20000100800 */
[----:B------:R-:W-:-:S03]  /*36c0*/  FADD R218, R32, R218 ;  /* 0x000000da20da7221 */ /* 0x000fc60000000000 */
[----:B-1----:R-:W2:Y:S04]  /*36d0*/  LDL.LU R225, [R1+0x28] ;  /* 0x0000280001e17983 */ /* 0x002ea80000300800 */
        /* <DEDUP_REMOVED lines=9> */
[----:B------:R1:W-:Y:S04]  /*3770*/  STL [R1+0xbc], R221 ;  /* 0x0000bcdd01007387 */ /* 0x0003e80000100800 */
        /* <DEDUP_REMOVED lines=12> */
[----:B-1----:R-:W2:Y:S01]  /*3840*/  LDL.LU R215, [R1] ;  /* 0x0000000001d77983 */ /* 0x002ea20000300800 */
[----:B------:R-:W-:-:S01]  /*3850*/  FADD R214, R36, R214 ;  /* 0x000000d624d67221 */ /* 0x000fc20000000000 */
[----:B------:R-:W-:Y:S01]  /*3860*/  FADD R213, R37, R213 ;  /* 0x000000d525d57221 */ /* 0x000fe20000000000 */
[----:B------:R-:W-:-:S01]  /*3870*/  FADD R212, R38, R212 ;  /* 0x000000d426d47221 */ /* 0x000fc20000000000 */
[----:B------:R-:W-:Y:S01]  /*3880*/  FADD R211, R39, R211 ;  /* 0x000000d327d37221 */ /* 0x000fe20000000000 */
[----:B------:R-:W-:-:S01]  /*3890*/  FADD R210, R40, R210 ;  /* 0x000000d228d27221 */ /* 0x000fc20000000000 */
[----:B------:R-:W-:Y:S01]  /*38a0*/  STL [R1+0xd8], R214 ;  /* 0x0000d8d601007387 */ /* 0x000fe20000100800 */
        /* <DEDUP_REMOVED lines=11> */
[----:B------:R1:W-:Y:S01]  /*3960*/  STL [R1+0xe4], R211 ;  /* 0x0000e4d301007387 */ /* 0x0003e20000100800 */
[----:B------:R-:W-:-:S01]  /*3970*/  FADD R200, R50, R200 ;  /* 0x000000c832c87221 */ /* 0x000fc20000000000 */
[----:B------:R-:W-:Y:S01]  /*3980*/  FADD R199, R51, R199 ;  /* 0x000000c733c77221 */ /* 0x000fe20000000000 */
        /* <DEDUP_REMOVED lines=69> */
[----:B-----5:R-:W-:Y:S01]  /*3de0*/  FADD R0, R121, R0 ;  /* 0x0000000079007221 */ /* 0x020fe20000000000 */
[----:B---3--:R-:W-:-:S01]  /*3df0*/  FADD R227, R134, R227 ;  /* 0x000000e386e37221 */ /* 0x008fc20000000000 */
[----:B----4-:R-:W-:Y:S01]  /*3e00*/  FADD R226, R133, R226 ;  /* 0x000000e285e27221 */ /* 0x010fe20000000000 */
[----:B--2---:R-:W-:-:S01]  /*3e10*/  FADD R225, R132, R225 ;  /* 0x000000e184e17221 */ /* 0x004fc20000000000 */
        /* <DEDUP_REMOVED lines=9> */
[----:B------:R-:W-:-:S05]  /*3eb0*/  FADD R215, R122, R215 ;  /* 0x000000d77ad77221 */ /* 0x000fca0000000000 */
[----:B------:R2:W-:Y:S04]  /*3ec0*/  STL [R1], R215 ;  /* 0x000000d701007387 */ /* 0x0005e80000100800 */
[----:B------:R3:W-:Y:S04]  /*3ed0*/  STL [R1+0x4], R216 ;  /* 0x000004d801007387 */ /* 0x0007e80000100800 */
        /* <DEDUP_REMOVED lines=8> */
[----:B-1----:R-:W4:Y:S04]  /*3f60*/  LDL.LU R211, [R1+0x34] ;  /* 0x0000340001d37983 */ /* 0x002f280000300800 */
[----:B------:R1:W-:Y:S04]  /*3f70*/  STL [R1+0x28], R225 ;  /* 0x000028e101007387 */ /* 0x0003e80000100800 */
[----:B------:R-:W4:Y:S04]  /*3f80*/  LDL.LU R212, [R1+0x38] ;  /* 0x0000380001d47983 */ /* 0x000f280000300800 */
[----:B------:R1:W-:Y:S04]  /*3f90*/  STL [R1+0x2c], R226 ;  /* 0x00002ce201007387 */ /* 0x0003e80000100800 */
[----:B------:R-:W4:Y:S04]  /*3fa0*/  LDL.LU R213, [R1+0x3c] ;  /* 0x00003c0001d57983 */ /* 0x000f280000300800 */
[----:B------:R1:W-:Y:S04]  /*3fb0*/  STL [R1+0x30], R227 ;  /* 0x000030e301007387 */ /* 0x0003e80000100800 */
[----:B------:R-:W4:Y:S04]  /*3fc0*/  LDL.LU R214, [R1+0x40] ;  /* 0x0000400001d67983 */ /* 0x000f280000300800 */
[----:B--2---:R-:W2:Y:S04]  /*3fd0*/  LDL.LU R215, [R1+0x44] ;  /* 0x0000440001d77983 */ /* 0x004ea80000300800 */
[----:B---3--:R-:W3:Y:S04]  /*3fe0*/  LDL.LU R216, [R1+0x48] ;  /* 0x0000480001d87983 */ /* 0x008ee80000300800 */
[----:B----4-:R-:W4:Y:S04]  /*3ff0*/  LDL.LU R217, [R1+0x4c] ;  /* 0x00004c0001d97983 */ /* 0x010f280000300800 */
[----:B0-----:R-:W4:Y:S04]  /*4000*/  LDL.LU R218, [R1+0x50] ;  /* 0x0000500001da7983 */ /* 0x001f280000300800 */
[----:B------:R-:W4:Y:S04]  /*4010*/  LDL.LU R219, [R1+0x54] ;  /* 0x0000540001db7983 */ /* 0x000f280000300800 */
[----:B------:R-:W4:Y:S04]  /*4020*/  LDL.LU R220, [R1+0x58] ;  /* 0x0000580001dc7983 */ /* 0x000f280000300800 */
[----:B------:R-:W4:Y:S04]  /*4030*/  LDL.LU R221, [R1+0x5c] ;  /* 0x00005c0001dd7983 */ /* 0x000f280000300800 */
[----:B------:R-:W4:Y:S04]  /*4040*/  LDL.LU R222, [R1+0x60] ;  /* 0x0000600001de7983 */ /* 0x000f280000300800 */
[----:B------:R-:W4:Y:S04]  /*4050*/  LDL.LU R223, [R1+0x64] ;  /* 0x0000640001df7983 */ /* 0x000f280000300800 */
[----:B------:R-:W4:Y:S04]  /*4060*/  LDL.LU R224, [R1+0x68] ;  /* 0x0000680001e07983 */ /* 0x000f280000300800 */
[----:B-1----:R-:W4:Y:S04]  /*4070*/  LDL.LU R225, [R1+0x6c] ;  /* 0x00006c0001e17983 */ /* 0x002f280000300800 */
[----:B------:R-:W4:Y:S04]  /*4080*/  LDL.LU R226, [R1+0x70] ;  /* 0x0000700001e27983 */ /* 0x000f280000300800 */
[----:B------:R-:W4:Y:S01]  /*4090*/  LDL.LU R227, [R1+0x74] ;  /* 0x0000740001e37983 */ /* 0x000f220000300800 */
[----:B------:R-:W-:-:S05]  /*40a0*/  FADD R211, R135, R211 ;  /* 0x000000d387d37221 */ /* 0x000fca0000000000 */
[----:B------:R0:W-:Y:S01]  /*40b0*/  STL [R1+0x34], R211 ;  /* 0x000034d301007387 */ /* 0x0001e20000100800 */
[----:B------:R-:W-:-:S03]  /*40c0*/  FADD R212, R136, R212 ;  /* 0x000000d488d47221 */ /* 0x000fc60000000000 */
[----:B0-----:R1:W5:Y:S01]  /*40d0*/  LDL.LU R211, [R1+0xe4] ;  /* 0x0000e40001d37983 */ /* 0x0013620000300800 */
[----:B------:R-:W-:-:S03]  /*40e0*/  FADD R213, R137, R213 ;  /* 0x000000d589d57221 */ /* 0x000fc60000000000 */
[----:B------:R0:W-:Y:S01]  /*40f0*/  STL [R1+0x38], R212 ;  /* 0x000038d401007387 */ /* 0x0001e20000100800 */
[----:B------:R-:W-:-:S01]  /*4100*/  FADD R214, R138, R214 ;  /* 0x000000d68ad67221 */ /* 0x000fc20000000000 */
[----:B--2---:R-:W-:Y:S02]  /*4110*/  FADD R215, R139, R215 ;  /* 0x000000d78bd77221 */ /* 0x004fe40000000000 */
[----:B0-----:R1:W5:Y:S01]  /*4120*/  LDL.LU R212, [R1+0xe0] ;  /* 0x0000e00001d47983 */ /* 0x0013620000300800 */
[----:B---3--:R-:W-:-:S03]  /*4130*/  FADD R216, R140, R216 ;  /* 0x000000d88cd87221 */ /* 0x008fc60000000000 */
[----:B------:R0:W-:Y:S01]  /*4140*/  STL [R1+0x3c], R213 ;  /* 0x00003cd501007387 */ /* 0x0001e20000100800 */
[----:B----4-:R-:W-:-:S03]  /*4150*/  FADD R217, R141, R217 ;  /* 0x000000d98dd97221 */ /* 0x010fc60000000000 */
[----:B0-----:R1:W5:Y:S01]  /*4160*/  LDL.LU R213, [R1+0xdc] ;  /* 0x0000dc0001d57983 */ /* 0x0013620000300800 */
[----:B------:R-:W-:-:S03]  /*4170*/  FADD R218, R142, R218 ;  /* 0x000000da8eda7221 */ /* 0x000fc60000000000 */
[----:B------:R0:W-:Y:S01]  /*4180*/  STL [R1+0x40], R214 ;  /* 0x000040d601007387 */ /* 0x0001e20000100800 */
[----:B------:R-:W-:-:S01]  /*4190*/  FADD R219, R143, R219 ;  /* 0x000000db8fdb7221 */ /* 0x000fc20000000000 */
[----:B------:R-:W-:Y:S02]  /*41a0*/  FADD R220, R144, R220 ;  /* 0x000000dc90dc7221 */ /* 0x000fe40000000000 */
[----:B0-----:R1:W5:Y:S04]  /*41b0*/  LDL.LU R214, [R1+0xd8] ;  /* 0x0000d80001d67983 */ /* 0x0013680000300800 */
[----:B------:R0:W-:Y:S01]  /*41c0*/  STL [R1+0x44], R215 ;  /* 0x000044d701007387 */ /* 0x0001e20000100800 */
[----:B------:R-:W-:-:S01]  /*41d0*/  FADD R221, R145, R221 ;  /* 0x000000dd91dd7221 */ /* 0x000fc20000000000 */
[----:B------:R-:W-:-:S02]  /*41e0*/  FADD R222, R146, R222 ;  /* 0x000000de92de7221 */ /* 0x000fc40000000000 */
[----:B0-----:R1:W5:Y:S04]  /*41f0*/  LDL.LU R215, [R1+0xd4] ;  /* 0x0000d40001d77983 */ /* 0x0013680000300800 */
[----:B------:R0:W-:Y:S01]  /*4200*/  STL [R1+0x48], R216 ;  /* 0x000048d801007387 */ /* 0x0001e20000100800 */
[----:B------:R-:W-:-:S03]  /*4210*/  FADD R223, R147, R223 ;  /* 0x000000df93df7221 */ /* 0x000fc60000000000 */
        /* <DEDUP_REMOVED lines=13> */
[----:B------:R0:W-:Y:S04]  /*42f0*/  STL [R1+0x5c], R221 ;  /* 0x00005cdd01007387 */ /* 0x0001e80000100800 */
        /* <DEDUP_REMOVED lines=12> */
[----:B0-----:R1:W5:Y:S01]  /*43c0*/  LDL.LU R227, [R1+0xa4] ;  /* 0x0000a40001e37983 */ /* 0x0013620000300800 */
[----:B------:R-:W-:-:S05]  /*43d0*/  UMOV UR4, URZ ;  /* 0x0000003f00047c82 */ /* 0x000fca0008000000 */
.L_x_30:
[----:B------:R-:W-:Y:S05]  /*43e0*/  @!P1 BRA `(.L_x_31) ;  /* 0x0000000000049947 */ /* 0x000fea0003800000 */
[----:B------:R-:W-:Y:S01]  /*43f0*/  BPT.TRAP 0x1 ;  /* 0x000000040000795c */ /* 0x000fe20000300000 */
.L_x_31:
[----:B------:R3:W-:Y:S04]  /*4400*/  STL [R1+0xa8], R2 ;  /* 0x0000a80201007387 */ /* 0x0007e80000100800 */
[----:B---3--:R-:W3:Y:S04]  /*4410*/  LDL R2, [R1+0x78] ;  /* 0x0000780001027983 */ /* 0x008ee80000100800 */
[----:B-----5:R4:W-:Y:S04]  /*4420*/  STL [R1+0xa4], R0 ;  /* 0x0000a40001007387 */ /* 0x0209e80000100800 */
[----:B----4-:R-:W4:Y:S01]  /*4430*/  LDL R0, [R1+0x80] ;  /* 0x0000800001007983 */ /* 0x010f220000100800 */
[----:B0-----:R-:W-:Y:S01]  /*4440*/  IMAD.U32 R229, RZ, RZ, UR19 ;  /* 0x00000013ffe57e24 */ /* 0x001fe2000f8e00ff */
[----:B---3--:R-:W-:-:S02]  /*4450*/  ISETP.NE.AND P0, PT, R2, RZ, PT ;  /* 0x000000ff0200720c */ /* 0x008fc40003f05270 */
[----:B------:R0:W5:Y:S11]  /*4460*/  LDL.LU R2, [R1+0xa8] ;  /* 0x0000a80001027983 */ /* 0x0001760000300800 */
[----:B------:R-:W-:-:S05]  /*4470*/  @P0 LEA R229, R229, UR16, 0x3 ;  /* 0x00000010e5e50c11 */ /* 0x000fca000f8e18ff */
[----:B------:R-:W-:-:S05]  /*4480*/  @P0 VIADD R229, R229, 0x20 ;  /* 0x00000020e5e50836 */ /* 0x000fca0000000000 */
[----:B----4-:R-:W-:Y:S02]  /*4490*/  @P0 PRMT R229, R0, 0x654, R229 ;  /* 0x0000065400e50816 */ /* 0x010fe400000000e5 */
[----:B------:R0:W5:Y:S01]  /*44a0*/  LDL.LU R0, [R1+0xa4] ;  /* 0x0000a40001007983 */ /* 0x0001620000300800 */
[----:B------:R-:W-:Y:S01]  /*44b0*/  UISETP.GT.U32.AND UP0, UPT, UR7, 0x1, UPT ;  /* 0x000000010700788c */ /* 0x000fe2000bf04070 */
[----:B------:R0:W-:Y:S05]  /*44c0*/  @P0 SYNCS.ARRIVE.TRANS64.RED.A1T0 RZ, [R229+URZ], RZ ;  /* 0x000000ffe5ff09a7 */ /* 0x0001ea000810043f */
[----:B------:R-:W-:-:S13]  /*44d0*/  PLOP3.LUT P0, PT, PT, PT, UP0, 0x80, 0x0 ;  /* 0x000000000000781c */ /* 0x000fda0003f0f008 */
[----:B0-----:R-:W-:Y:S05]  /*44e0*/  @P0 BRA `(.L_x_32) ;  /* 0x0000000000040947 */ /* 0x001fea0003800000 */
[----:B------:R-:W-:Y:S01]  /*44f0*/  BPT.TRAP 0x1 ;  /* 0x000000040000795c */ /* 0x000fe20000300000 */
.L_x_32:
[----:B------:R-:W-:Y:S01]  /*4500*/  UIADD3 UR18, UR18, 0x1, URZ ;  /* 0x0000000112127890 */ /* 0x000fe2000fffe03f */
[C---:B------:R-:W-:Y:S01]  /*4510*/  ISETP.GT.AND P0, PT, R228.reuse, 0x1, PT ;  /* 0x00000001e400780c */ /* 0x040fe20003f04270 */
[----:B------:R-:W-:Y:S01]  /*4520*/  UIADD3 UR19, UR19, 0x1, URZ ;  /* 0x0000000113137890 */ /* 0x000fe2000fffe03f */
[----:B------:R-:W-:Y:S01]  /*4530*/  VIADD R228, R228, 0xffffffff ;  /* 0xffffffffe4e47836 */ /* 0x000fe20000000000 */
[----:B------:R-:W-:Y:S02]  /*4540*/  UISETP.NE.AND UP0, UPT, UR18, 0x4, UPT ;  /* 0x000000041200788c */ /* 0x000fe4000bf05270 */
[----:B------:R-:W-:Y:S02]  /*4550*/  UISETP.NE.AND UP1, UPT, UR19, 0x4, UPT ;  /* 0x000000041300788c */ /* 0x000fe4000bf25270 */
[----:B------:R-:W-:Y:S02]  /*4560*/  USEL UR6, URZ, 0x1, UP0 ;  /* 0x000000013f067887 */ /* 0x000fe40008000000 */
[----:B------:R-:W-:-:S02]  /*4570*/  USEL UR18, UR18, URZ, UP0 ;  /* 0x0000003f12127287 */ /* 0x000fc40008000000 */
[----:B------:R-:W-:Y:S02]  /*4580*/  USEL UR19, UR19, URZ, UP1 ;  /* 0x0000003f13137287 */ /* 0x000fe40008800000 */
[----:B------:R-:W-:Y:S01]  /*4590*/  LOP3.LUT R227, R227, UR6, RZ, 0x3c, !PT ;  /* 0x00000006e3e37c12 */ /* 0x000fe2000f8e3cff */
[----:B------:R-:W-:Y:S01]  /*45a0*/  UMOV UR6, 0x1 ;  /* 0x0000000100067882 */ /* 0x000fe20000000000 */
[----:B------:R-:W-:Y:S08]  /*45b0*/  @P0 BRA `(.L_x_33) ;  /* 0xffffffec007c0947 */ /* 0x000ff0000383ffff */
.L_x_25:
[----:B------:R-:W-:-:S04]  /*45c0*/  UISETP.NE.AND UP0, UPT, UR4, URZ, UPT ;  /* 0x0000003f0400728c */ /* 0x000fc8000bf05270 */
[----:B------:R-:W-:-:S06]  /*45d0*/  USEL UR4, URZ, 0x1, !UP0 ;  /* 0x000000013f047887 */ /* 0x000fcc000c000000 */
[----:B------:R-:W-:-:S13]  /*45e0*/  ISETP.NE.AND P0, PT, RZ, UR4, PT ;  /* 0x00000004ff007c0c */ /* 0x000fda000bf05270 */
[----:B------:R-:W-:Y:S05]  /*45f0*/  @!P0 BRA `(.L_x_34) ;  /* 0x0000000c00dc8947 */ /* 0x000fea0003800000 */
[----:B------:R-:W3:Y:S04]  /*4600*/  LDL.LU R227, [R1+0x74] ;  /* 0x0000740001e37983 */ /* 0x000ee80000300800 */
[----:B---3--:R0:W-:Y:S04]  /*4610*/  STL [R1+0xa4], R227 ;  /* 0x0000a4e301007387 */ /* 0x0081e80000100800 */
[----:B0-----:R-:W3:Y:S04]  /*4620*/  LDL.LU R227, [R1+0x70] ;  /* 0x0000700001e37983 */ /* 0x001ee80000300800 */
        /* <DEDUP_REMOVED lines=55> */
[----:B0-----:R-:W3:Y:S01]  /*49a0*/  LDL.LU R227, [R1] ;  /* 0x0000000001e37983 */ /* 0x001ee20000300800 */
[----:B------:R-:W-:-:S02]  /*49b0*/  WARPGROUP.DEPBAR.LE gsb0, 0x0 ;  /* 0x00008000000079c5 */ /* 0x000fc40000010000 */
[----:B------:R-:W-:Y:S01]  /*49c0*/  FADD R226, R24, R226 ;  /* 0x000000e218e27221 */ /* 0x000fe20000000000 */
        /* <DEDUP_REMOVED lines=95> */
[----:B-----5:R-:W-:Y:S01]  /*4fc0*/  FADD R2, R120, R2 ;  /* 0x0000000278027221 */ /* 0x020fe20000000000 */
[----:B------:R-:W-:Y:S01]  /*4fd0*/  FADD R0, R121, R0 ;  /* 0x0000000079007221 */ /* 0x000fe20000000000 */
[----:B---3--:R-:W-:-:S05]  /*4fe0*/  FADD R227, R122, R227 ;  /* 0x000000e37ae37221 */ /* 0x008fca0000000000 */
[----:B------:R0:W-:Y:S04]  /*4ff0*/  STL [R1], R227 ;  /* 0x000000e301007387 */ /* 0x0001e80000100800 */
[----:B0-----:R-:W3:Y:S02]  /*5000*/  LDL.LU R227, [R1+0x114] ;  /* 0x0001140001e37983 */ /* 0x001ee40000300800 */
[----:B---3--:R-:W-:-:S05]  /*5010*/  FADD R227, R123, R227 ;  /* 0x000000e37be37221 */ /* 0x008fca0000000000 */
[----:B------:R0:W-:Y:S04]  /*5020*/  STL [R1+0x4], R227 ;  /* 0x000004e301007387 */ /* 0x0001e80000100800 */
        /* <DEDUP_REMOVED lines=83> */
[----:B------:R0:W-:Y:S02]  /*5560*/  STL [R1+0x74], R227 ;  /* 0x000074e301007387 */ /* 0x0001e40000100800 */
.L_x_34:
[----:B0-----:R-:W-:-:S04]  /*5570*/  IMAD.U32 R227, RZ, RZ, UR39 ;  /* 0x00000027ffe37e24 */ /* 0x001fc8000f8e00ff */
[----:B------:R0:W-:Y:S01]  /*5580*/  SYNCS.ARRIVE.TRANS64.A1T0 RZ, [R227+UR36], RZ ;  /* 0x000000ffe3ff79a7 */ /* 0x0001e20008100024 */
[----:B------:R-:W-:Y:S02]  /*5590*/  WARPGROUP.DEPBAR.LE gsb0, 0x0 ;  /* 0x00008000000079c5 */ /* 0x000fe40000010000 */
[----:B------:R-:W3:Y:S02]  /*55a0*/  LDC R24, c[0x0][0x28c] ;  /* 0x0000a300ff187b82 */ /* 0x000ee40000000800 */
[----:B---3--:R-:W-:-:S13]  /*55b0*/  ISETP.GE.AND P0, PT, R24, 0x1, PT ;  /* 0x000000011800780c */ /* 0x008fda0003f06270 */
[----:B0-----:R-:W-:Y:S05]  /*55c0*/  @!P0 BRA `(.L_x_35) ;  /* 0x0000000000588947 */ /* 0x001fea0003800000 */
[----:B------:R-:W-:-:S06]  /*55d0*/  UISETP.NE.AND UP0, UPT, UR38, 0x3, UPT ;  /* 0x000000032600788c */ /* 0x000fcc000bf05270 */
[----:B------:R-:W-:-:S13]  /*55e0*/  PLOP3.LUT P0, PT, PT, PT, UP0, 0x80, 0x0 ;  /* 0x000000000000781c */ /* 0x000fda0003f0f008 */
[----:B------:R-:W-:Y:S05]  /*55f0*/  @!P0 BRA `(.L_x_36) ;  /* 0x0000000000048947 */ /* 0x000fea0003800000 */
[----:B------:R-:W-:Y:S01]  /*5600*/  BPT.TRAP 0x1 ;  /* 0x000000040000795c */ /* 0x000fe20000300000 */
.L_x_36:
[----:B-----5:R0:W-:Y:S04]  /*5610*/  STL [R1+0xa4], R0 ;  /* 0x0000a40001007387 */ /* 0x0201e80000100800 */
[----:B------:R-:W3:Y:S04]  /*5620*/  LDL R227, [R1+0x80] ;  /* 0x0000800001e37983 */ /* 0x000ee80000100800 */
[----:B0-----:R-:W4:Y:S01]  /*5630*/  LDL R0, [R1+0x78] ;  /* 0x0000780001007983 */ /* 0x001f220000100800 */
[----:B------:R-:W-:Y:S01]  /*5640*/  IMAD.U32 R25, RZ, RZ, UR16 ;  /* 0x00000010ff197e24 */ /* 0x000fe2000f8e00ff */
[----:B----4-:R-:W-:-:S02]  /*5650*/  ISETP.NE.AND P0, PT, R0, RZ, PT ;  /* 0x000000ff0000720c */ /* 0x010fc40003f05270 */
[----:B------:R0:W5:Y:S11]  /*5660*/  LDL.LU R0, [R1+0xa4] ;  /* 0x0000a40001007983 */ /* 0x0001760000300800 */
[----:B------:R-:W-:-:S05]  /*5670*/  VOTEU.ANY UP0, P0 ;  /* 0x00000000003f7886 */ /* 0x000fca0000000100 */
[----:B------:R-:W-:-:S06]  /*5680*/  @UP0 UIADD3 UR4, UR12, UR15, URZ ;  /* 0x0000000f0c040290 */ /* 0x000fcc000fffe03f */
[----:B------:R-:W-:-:S04]  /*5690*/  IMAD.U32 R24, RZ, RZ, UR4 ;  /* 0x00000004ff187e24 */ /* 0x000fc8000f8e00ff */
[----:B------:R-:W-:-:S05]  /*56a0*/  @P0 IMAD.SHL.U32 R24, R24, 0x8, RZ ;  /* 0x0000000818180824 */ /* 0x000fca00078e00ff */
[----:B------:R-:W-:Y:S01]  /*56b0*/  @P0 LOP3.LUT R24, R24, 0x18, RZ, 0xc0, !PT ;  /* 0x0000001818180812 */ /* 0x000fe200078ec0ff */
[----:B------:R-:W-:-:S03]  /*56c0*/  UISETP.GT.U32.AND UP0, UPT, UR7, 0x1, UPT ;  /* 0x000000010700788c */ /* 0x000fc6000bf04070 */
[----:B------:R-:W-:-:S04]  /*56d0*/  @P0 IADD3 R24, R25, 0x20, R24 ;  /* 0x0000002019180810 */ /* 0x000fc80007ffe018 */
[----:B---3--:R-:W-:-:S04]  /*56e0*/  @P0 PRMT R24, R227, 0x654, R24 ;  /* 0x00000654e3180816 */ /* 0x008fc80000000018 */
[----:B------:R0:W-:Y:S01]  /*56f0*/  @P0 SYNCS.ARRIVE.TRANS64.RED.A1T0 RZ, [R24+URZ], RZ ;  /* 0x000000ff18ff09a7 */ /* 0x0001e2000810043f */
[----:B------:R-:W-:-:S13]  /*5700*/  PLOP3.LUT P0, PT, PT, PT, UP0, 0x80, 0x0 ;  /* 0x000000000000781c */ /* 0x000fda0003f0f008 */
[----:B0-----:R-:W-:Y:S05]  /*5710*/  @P0 BRA `(.L_x_35) ;  /* 0x0000000000040947 */ /* 0x001fea0003800000 */
[----:B------:R-:W-:Y:S01]  /*5720*/  BPT.TRAP 0x1 ;  /* 0x000000040000795c */ /* 0x000fe20000300000 */
.L_x_35:
[----:B------:R-:W3:Y:S01]  /*5730*/  LDL R227, [R1+0x8c] ;  /* 0x00008c0001e37983 */ /* 0x000ee20000100800 */
[----:B------:R-:W-:Y:S01]  /*5740*/  IMAD.U32 R24, RZ, RZ, UR35 ;  /* 0x00000023ff187e24 */ /* 0x000fe2000f8e00ff */
[----:B------:R-:W0:Y:S04]  /*5750*/  LDC R35, c[0x0][0x288] ;  /* 0x0000a200ff237b82 */ /* 0x000e280000000800 */
[----:B------:R-:W-:-:S04]  /*5760*/  SHF.L.U32 R24, R24, 0x1f, RZ ;  /* 0x0000001f18187819 */ /* 0x000fc800000006ff */
[----:B------:R-:W4:Y:S01]  /*5770*/  SYNCS.PHASECHK.TRANS64.TRYWAIT P0, [UR17+0x8], R24 ;  /* 0x00000818ff0075a7 */ /* 0x000f220008000151 */
[----:B---3--:R-:W-:Y:S01]  /*5780*/  IMAD.SHL.U32 R32, R227, 0x40, RZ ;  /* 0x00000040e3207824 */ /* 0x008fe200078e00ff */
[----:B0---4-:R-:W-:Y:S06]  /*5790*/  @!P0 BRA `(.L_x_37) ;  /* 0x000000ac00348947 */ /* 0x011fec0003800000 */
.L_x_323:
[----:B------:R-:W3:Y:S01]  /*57a0*/  LDL.LU R227, [R1+0x90] ;  /* 0x0000900001e37983 */ /* 0x000ee20000300800 */
[----:B------:R-:W-:Y:S02]  /*57b0*/  ULDC UR4, c[0x0][0x284] ;  /* 0x0000a10000047ab9 */ /* 0x000fe40000000800 */
[----:B------:R-:W-:Y:S01]  /*57c0*/  ISETP.GE.AND P0, PT, R32, UR4, PT ;  /* 0x0000000420007c0c */ /* 0x000fe2000bf06270 */
[----:B---3--:R-:W-:-:S05]  /*57d0*/  IMAD.SHL.U32 R37, R227, 0x100, RZ ;  /* 0x00000100e3257824 */ /* 0x008fca00078e00ff */
[----:B------:R-:W-:-:S13]  /*57e0*/  ISETP.GE.OR P0, PT, R37, R35, P0 ;  /* 0x000000232500720c */ /* 0x000fda0000706670 */
[----:B------:R-:W-:Y:S05]  /*57f0*/  @P0 BRA `(.L_x_38) ;  /* 0x00000090001c0947 */ /* 0x000fea0003800000 */
[----:B------:R3:W-:Y:S01]  /*5800*/  STL.64 [R1+0xb0], R4 ;  /* 0x0000b00401007387 */ /* 0x0007e20000100a00 */
[----:B------:R-:W-:Y:S01]  /*5810*/  ULDC.64 UR4, c[0x0][0x5d0] ;  /* 0x0001740000047ab9 */ /* 0x000fe20000000a00 */
[----:B------:R-:W4:Y:S02]  /*5820*/  LDC.64 R26, c[0x0][0x5c8] ;  /* 0x00017200ff1a7b82 */ /* 0x000f240000000a00 */
[----:B---3--:R-:W3:Y:S04]  /*5830*/  LDL.64 R4, [R1+0x98] ;  /* 0x0000980001047983 */ /* 0x008ee80000100a00 */
[----:B-----5:R0:W-:Y:S04]  /*5840*/  STL [R1+0xa8], R2 ;  /* 0x0000a80201007387 */ /* 0x0201e80000100800 */
[----:B0-----:R-:W3:Y:S04]  /*5850*/  LDL.LU R2, [R1+0x8c] ;  /* 0x00008c0001027983 */ /* 0x001ee80000300800 */
[----:B------:R0:W-:Y:S04]  /*5860*/  STL [R1+0xa4], R0 ;  /* 0x0000a40001007387 */ /* 0x0001e80000100800 */
[----:B------:R-:W2:Y:S04]  /*5870*/  LDL R227, [R1+0x7c] ;  /* 0x00007c0001e37983 */ /* 0x000ea80000100800 */
[----:B0-----:R-:W4:Y:S01]  /*5880*/  LDL R0, [R1+0x94] ;  /* 0x0000940001007983 */ /* 0x001f220000100800 */
[----:B------:R-:W0:Y:S02]  /*5890*/  S2R R24, SR_TID.X ;  /* 0x0000000000187919 */ /* 0x000e240000002100 */
[----:B0-----:R-:W-:-:S04]  /*58a0*/  SHF.R.S32.HI R25, RZ, 0x1f, R24 ;  /* 0x0000001fff197819 */ /* 0x001fc80000011418 */
[----:B------:R-:W-:-:S04]  /*58b0*/  LEA.HI R25, R25, R24, RZ, 0x7 ;  /* 0x0000001819197211 */ /* 0x000fc800078f38ff */
[----:B------:R-:W-:-:S05]  /*58c0*/  LOP3.LUT R25, R25, 0xffffff80, RZ, 0xc0, !PT ;  /* 0xffffff8019197812 */ /* 0x000fca00078ec0ff */
[----:B------:R-:W-:Y:S01]  /*58d0*/  IMAD.IADD R25, R24, 0x1, -R25 ;  /* 0x0000000118197824 */ /* 0x000fe200078e0a19 */
[----:B--2---:R-:W-:-:S05]  /*58e0*/  SHF.R.S32.HI R38, RZ, 0x1f, R227 ;  /* 0x0000001fff267819 */ /* 0x004fca00000114e3 */
[----:B------:R-:W-:-:S04]  /*58f0*/  IMAD R30, R38, UR4, RZ ;  /* 0x00000004261e7c24 */ /* 0x000fc8000f8e02ff */
[----:B------:R-:W-:Y:S02]  /*5900*/  IMAD R33, R227, UR5, R30 ;  /* 0x00000005e3217c24 */ /* 0x000fe4000f8e021e */
[----:B---3--:R-:W-:Y:S02]  /*5910*/  IMAD.WIDE R30, R2, 0x40, R4 ;  /* 0x00000040021e7825 */ /* 0x008fe400078e0204 */
[----:B------:R0:W5:Y:S02]  /*5920*/  LDL.LU.64 R4, [R1+0xb0] ;  /* 0x0000b00001047983 */ /* 0x0001640000300a00 */
[----:B----4-:R-:W-:Y:S02]  /*5930*/  IMAD.IADD R39, R0, 0x1, -R32 ;  /* 0x0000000100277824 */ /* 0x010fe400078e0a20 */
[----:B------:R0:W5:Y:S04]  /*5940*/  LDL.LU R2, [R1+0xa8] ;  /* 0x0000a80001027983 */ /* 0x0001680000300800 */
[----:B------:R0:W5:Y:S01]  /*5950*/  LDL.LU R0, [R1+0xa4] ;  /* 0x0000a40001007983 */ /* 0x0001620000300800 */
[----:B------:R-:W-:-:S04]  /*5960*/  SHF.R.S32.HI R24, RZ, 0x1f, R25 ;  /* 0x0000001fff187819 */ /* 0x000fc80000011419 */
[----:B------:R-:W-:-:S04]  /*5970*/  LEA.HI R24, R24, R25, RZ, 0x2 ;  /* 0x0000001918187211 */ /* 0x000fc800078f10ff */
[----:B------:R-:W-:-:S05]  /*5980*/  LOP3.LUT R24, R24, 0xfffffffc, RZ, 0xc0, !PT ;  /* 0xfffffffc18187812 */ /* 0x000fca00078ec0ff */
[----:B------:R-:W-:-:S04]  /*5990*/  IMAD.IADD R40, R25, 0x1, -R24 ;  /* 0x0000000119287824 */ /* 0x000fc800078e0a18 */
[----:B------:R-:W-:-:S05]  /*59a0*/  IMAD.SHL.U32 R28, R40, 0x2, RZ ;  /* 0x00000002281c7824 */ /* 0x000fca00078e00ff */
[----:B------:R-:W-:-:S03]  /*59b0*/  SHF.R.S32.HI R29, RZ, 0x1f, R28 ;  /* 0x0000001fff1d7819 */ /* 0x000fc6000001141c */
[----:B------:R-:W-:Y:S01]  /*59c0*/  IMAD.WIDE.U32 R24, R227, UR4, R28 ;  /* 0x00000004e3187c25 */ /* 0x000fe2000f8e001c */
[----:B------:R-:W-:Y:S01]  /*59d0*/  SHF.R.S32.HI R36, RZ, 0x1f, R37 ;  /* 0x0000001fff247819 */ /* 0x000fe20000011425 */
[----:B------:R-:W-:Y:S01]  /*59e0*/  ULDC.64 UR4, c[0x0][0x5c0] ;  /* 0x0001700000047ab9 */ /* 0x000fe20000000a00 */
[----:B------:R-:W-:Y:S01]  /*59f0*/  IADD3 R24, P0, R37, R24, RZ ;  /* 0x0000001825187210 */ /* 0x000fe20007f1e0ff */
[----:B------:R-:W-:-:S03]  /*5a00*/  IMAD R34, R31, R26, RZ ;  /* 0x0000001a1f227224 */ /* 0x000fc600078e02ff */
[----:B------:R-:W-:Y:S01]  /*5a10*/  IADD3.X R25, R36, R25, R33, P0, !PT ;  /* 0x0000001924197210 */ /* 0x000fe200007fe421 */
[C---:B------:R-:W-:Y:S02]  /*5a20*/  IMAD R33, R30.reuse, R27, R34 ;  /* 0x0000001b1e217224 */ /* 0x040fe400078e0222 */
[----:B------:R-:W-:-:S04]  /*5a30*/  IMAD.WIDE.U32 R24, R30, R26, R24 ;  /* 0x0000001a1e187225 */ /* 0x000fc800078e0018 */
[----:B------:R-:W-:Y:S01]  /*5a40*/  IMAD.IADD R33, R25, 0x1, R33 ;  /* 0x0000000119217824 */ /* 0x000fe200078e0221 */
[----:B------:R-:W-:-:S04]  /*5a50*/  LEA R25, P0, R26, R24, 0x3 ;  /* 0x000000181a197211 */ /* 0x000fc800078018ff */
[----:B------:R-:W-:Y:S02]  /*5a60*/  LEA.HI.X R27, R26, R33, R27, 0x3, P0 ;  /* 0x000000211a1b7211 */ /* 0x000fe400000f1c1b */
[----:B------:R-:W-:Y:S02]  /*5a70*/  FSETP.NEU.AND P0, PT, RZ, UR27, PT ;  /* 0x0000001bff007c0b */ /* 0x000fe4000bf0d000 */
[----:B------:R-:W-:Y:S02]  /*5a80*/  IADD3 R24, P1, R24, UR4, RZ ;  /* 0x0000000418187c10 */ /* 0x000fe4000ff3e0ff */
[----:B------:R-:W-:Y:S01]  /*5a90*/  IADD3 R26, P2, R25, UR4, RZ ;  /* 0x00000004191a7c10 */ /* 0x000fe2000ff5e0ff */
[----:B------:R-:W-:Y:S01]  /*5aa0*/  IMAD R34, R40, -0x2, R35 ;  /* 0xfffffffe28227824 */ /* 0x000fe200078e0223 */
[----:B------:R-:W-:Y:S01]  /*5ab0*/  IADD3.X R25, R33, UR5, RZ, P1, !PT ;  /* 0x0000000521197c10 */ /* 0x000fe20008ffe4ff */
[----:B------:R-:W-:Y:S01]  /*5ac0*/  BSSY B0, `(.L_x_38) ;  /* 0x00008da000007945 */ /* 0x000fe20003800000 */
[----:B------:R-:W-:Y:S01]  /*5ad0*/  IADD3.X R27, R27, UR5, RZ, P2, !PT ;  /* 0x000000051b1b7c10 */ /* 0x000fe200097fe4ff */
[----:B------:R-:W-:-:S04]  /*5ae0*/  IMAD.IADD R34, R34, 0x1, -R37 ;  /* 0x0000000122227824 */ /* 0x000fc800078e0a25 */
[----:B0-----:R-:W-:Y:S05]  /*5af0*/  @!P0 BRA `(.L_x_39) ;  /* 0x0000006800d88947 */ /* 0x001fea0003800000 */
[----:B------:R-:W-:Y:S01]  /*5b00*/  ULDC.64 UR4, c[0x0][0x5b8] ;  /* 0x00016e0000047ab9 */ /* 0x000fe20000000a00 */
[----:B------:R-:W-:Y:S01]  /*5b10*/  ULDC.64 UR8, c[0x0][0x5a8] ;  /* 0x00016a0000087ab9 */ /* 0x000fe20000000a00 */
[----:B------:R-:W-:Y:S01]  /*5b20*/  IMAD.WIDE.U32 R28, R227, UR4, R28 ;  /* 0x00000004e31c7c25 */ /* 0x000fe2000f8e001c */
[----:B------:R-:W-:Y:S03]  /*5b30*/  BSSY B1, `(.L_x_40) ;  /* 0x0000010000017945 */ /* 0x000fe60003800000 */
[----:B------:R-:W-:-:S04]  /*5b40*/  IMAD R32, R38, UR4, RZ ;  /* 0x0000000426207c24 */ /* 0x000fc8000f8e02ff */
[----:B------:R-:W-:Y:S01]  /*5b50*/  IMAD R33, R227, UR5, R32 ;  /* 0x00000005e3217c24 */ /* 0x000fe2000f8e0220 */
[----:B------:R-:W-:Y:S01]  /*5b60*/  IADD3 R32, P0, R37, R28, RZ ;  /* 0x0000001c25207210 */ /* 0x000fe20007f1e0ff */
[----:B------:R-:W-:Y:S02]  /*5b70*/  ULDC.64 UR4, c[0x0][0x5b0] ;  /* 0x00016c0000047ab9 */ /* 0x000fe40000000a00 */
[----:B------:R-:W-:Y:S01]  /*5b80*/  IMAD R35, R31, UR4, RZ ;  /* 0x000000041f237c24 */ /* 0x000fe2000f8e02ff */
[----:B------:R-:W-:Y:S02]  /*5b90*/  IADD3.X R33, R36, R29, R33, P0, !PT ;  /* 0x0000001d24217210 */ /* 0x000fe400007fe421 */
[----:B------:R-:W-:Y:S01]  /*5ba0*/  ISETP.GE.AND P0, PT, R39, 0x1, PT ;  /* 0x000000012700780c */ /* 0x000fe20003f06270 */
[C---:B------:R-:W-:Y:S02]  /*5bb0*/  IMAD R35, R30.reuse, UR5, R35 ;  /* 0x000000051e237c24 */ /* 0x040fe4000f8e0223 */
[----:B------:R-:W-:Y:S01]  /*5bc0*/  IMAD.WIDE.U32 R28, R30, UR4, R32 ;  /* 0x000000041e1c7c25 */ /* 0x000fe2000f8e0020 */
[----:B------:R-:W-:-:S02]  /*5bd0*/  ISETP.LT.OR P2, PT, R34, 0x1, !P0 ;  /* 0x000000012200780c */ /* 0x000fc40004741670 */
[----:B------:R-:W-:-:S04]  /*5be0*/  IADD3 R28, P1, R28, UR8, RZ ;  /* 0x000000081c1c7c10 */ /* 0x000fc8000ff3e0ff */
[--C-:B------:R-:W-:Y:S02]  /*5bf0*/  IADD3.X R29, R29, UR9, R35.reuse, P1, !PT ;  /* 0x000000091d1d7c10 */ /* 0x100fe40008ffe423 */
[----:B------:R-:W-:-:S05]  /*5c00*/  PRMT R35, RZ, 0x7610, R35 ;  /* 0x00007610ff237816 */ /* 0x000fca0000000023 */
[----:B------:R-:W-:Y:S05]  /*5c10*/  @P2 BRA `(.L_x_41) ;  /* 0x0000000000042947 */ /* 0x000fea0003800000 */
[----:B------:R0:W5:Y:S02]  /*5c20*/  LDG.E.U8 R35, desc[UR22][R28.64] ;  /* 0x000000161c237981 */ /* 0x000164000c1e1100 */
.L_x_41:
[----:B------:R-:W-:Y:S05]  /*5c30*/  BSYNC B1 ;  /* 0x0000000000017941 */ /* 0x000fea0003800000 */
.L_x_40:
[----:B-----5:R-:W-:Y:S01]  /*5c40*/  LOP3.LUT R35, R35, 0xff, RZ, 0xc0, !PT ;  /* 0x000000ff23237812 */ /* 0x020fe200078ec0ff */
[----:B------:R-:W-:Y:S01]  /*5c50*/  BSSY B1, `(.L_x_42) ;  /* 0x000000b000017945 */ /* 0x000fe20003800000 */
[----:B------:R-:W-:Y:S02]  /*5c60*/  ISETP.LT.OR P3, PT, R34, 0x2, !P0 ;  /* 0x000000022200780c */ /* 0x000fe40004761670 */
[----:B------:R-:W-:-:S05]  /*5c70*/  F2FP.F16.E5M2.UNPACK_B R35, R35 ;  /* 0x00000023ff23723e */ /* 0x000fca00020004ff */
[----:B------:R-:W-:-:S05]  /*5c80*/  HADD2.F32 R35, -RZ, R35.H0_H0 ;  /* 0x20000023ff237230 */ /* 0x000fca0000004100 */
[----:B------:R-:W-:-:S04]  /*5c90*/  FMUL R35, R35, UR27 ;  /* 0x0000001b23237c20 */ /* 0x000fc80008400000 */
[----:B------:R-:W-:-:S05]  /*5ca0*/  FFMA R35, R226, UR28, R35 ;  /* 0x0000001ce2237c23 */ /* 0x000fca0008000023 */
[----:B------:R-:W-:Y:S02]  /*5cb0*/  F2FP.SATFINITE.E5M2.F32.PACK_AB_MERGE_C R37, RZ, R35, RZ ;  /* 0x00000023ff25723e */ /* 0x000fe400048060ff */
[----:B------:R-:W-:-:S03]  /*5cc0*/  PRMT R35, RZ, 0x7610, R35 ;  /* 0x00007610ff237816 */ /* 0x000fc60000000023 */
[----:B------:R2:W-:Y:S01]  /*5cd0*/  @!P2 STG.E.U8 desc[UR22][R24.64], R37 ;  /* 0x000000251800a986 */ /* 0x0005e2000c101116 */
[----:B------:R-:W-:Y:S05]  /*5ce0*/  @P3 BRA `(.L_x_43) ;  /* 0x0000000000043947 */ /* 0x000fea0003800000 */
[----:B------:R3:W5:Y:S02]  /*5cf0*/  LDG.E.U8 R35, desc[UR22][R28.64+0x1] ;  /* 0x000001161c237981 */ /* 0x000764000c1e1100 */
.L_x_43:
[----:B------:R-:W-:Y:S05]  /*5d00*/  BSYNC B1 ;  /* 0x0000000000017941 */ /* 0x000fea0003800000 */
.L_x_42:
[----:B-----5:R-:W-:Y:S01]  /*5d10*/  LOP3.LUT R35, R35, 0xff, RZ, 0xc0, !PT ;  /* 0x000000ff23237812 */ /* 0x020fe200078ec0ff */
[----:B------:R-:W-:Y:S01]  /*5d20*/  BSSY B1, `(.L_x_44) ;  /* 0x0000013000017945 */ /* 0x000fe20003800000 */
[----:B--2---:R-:W-:Y:S02]  /*5d30*/  IADD3 R37, P1, R30, 0x8, RZ ;  /* 0x000000081e257810 */ /* 0x004fe40007f3e0ff */
[----:B------:R-:W-:-:S03]  /*5d40*/  F2FP.F16.E5M2.UNPACK_B R35, R35 ;  /* 0x00000023ff23723e */ /* 0x000fc600020004ff */
[----:B------:R-:W-:Y:S01]  /*5d50*/  IMAD.X R31, RZ, RZ, R31, P1 ;  /* 0x000000ffff1f7224 */ /* 0x000fe200008e061f */
[----:B------:R-:W-:Y:S01]  /*5d60*/  ISETP.GE.AND P1, PT, R39, 0x9, PT ;  /* 0x000000092700780c */ /* 0x000fe20003f26270 */
[----:B------:R-:W-:Y:S02]  /*5d70*/  HADD2.F32 R35, -RZ, R35.H0_H0 ;  /* 0x20000023ff237230 */ /* 0x000fe40000004100 */
[----:B------:R-:W-:Y:S01]  /*5d80*/  IMAD R36, R31, UR4, RZ ;  /* 0x000000041f247c24 */ /* 0x000fe2000f8e02ff */
[----:B------:R-:W-:Y:S01]  /*5d90*/  ISETP.LT.OR P4, PT, R34, 0x1, !P1 ;  /* 0x000000012200780c */ /* 0x000fe20004f81670 */
[----:B------:R-:W-:-:S04]  /*5da0*/  IMAD.WIDE.U32 R32, R37, UR4, R32 ;  /* 0x0000000425207c25 */ /* 0x000fc8000f8e0020 */
[----:B------:R-:W-:Y:S01]  /*5db0*/  FMUL R30, R35, UR27 ;  /* 0x0000001b231e7c20 */ /* 0x000fe20008400000 */
[----:B------:R-:W-:-:S03]  /*5dc0*/  IMAD R37, R37, UR5, R36 ;  /* 0x0000000525257c24 */ /* 0x000fc6000f8e0224 */
[----:B------:R-:W-:Y:S01]  /*5dd0*/  FFMA R225, R225, UR28, R30 ;  /* 0x0000001ce1e17c23 */ /* 0x000fe2000800001e */
[----:B------:R-:W-:Y:S02]  /*5de0*/  IADD3 R30, P2, R32, UR8, RZ ;  /* 0x00000008201e7c10 */ /* 0x000fe4000ff5e0ff */
[----:B------:R-:W-:Y:S02]  /*5df0*/  PRMT R32, RZ, 0x7610, R32 ;  /* 0x00007610ff207816 */ /* 0x000fe40000000020 */
[----:B------:R-:W-:Y:S02]  /*5e00*/  F2FP.SATFINITE.E5M2.F32.PACK_AB_MERGE_C R225, RZ, R225, RZ ;  /* 0x000000e1ffe1723e */ /* 0x000fe400048060ff */
[----:B------:R-:W-:-:S03]  /*5e10*/  IADD3.X R31, R33, UR9, R37, P2, !PT ;  /* 0x00000009211f7c10 */ /* 0x000fc600097fe425 */
[----:B------:R2:W-:Y:S01]  /*5e20*/  @!P3 STG.E.U8 desc[UR22][R24.64+0x1], R225 ;  /* 0x000001e11800b986 */ /* 0x0005e2000c101116 */
[----:B------:R-:W-:Y:S05]  /*5e30*/  @P4 BRA `(.L_x_45) ;  /* 0x0000000000044947 */ /* 0x000fea0003800000 */
[----:B------:R4:W5:Y:S02]  /*5e40*/  LDG.E.U8 R32, desc[UR22][R30.64] ;  /* 0x000000161e207981 */ /* 0x000964000c1e1100 */
.L_x_45:
[----:B------:R-:W-:Y:S05]  /*5e50*/  BSYNC B1 ;  /* 0x0000000000017941 */ /* 0x000fea0003800000 */
.L_x_44:
[----:B-----5:R-:W-:Y:S01]  /*5e60*/  LOP3.LUT R32, R32, 0xff, RZ, 0xc0, !PT ;  /* 0x000000ff20207812 */ /* 0x020fe200078ec0ff */
[----:B------:R-:W-:Y:S01]  /*5e70*/  BSSY B1, `(.L_x_46) ;  /* 0x000000b000017945 */ /* 0x000fe20003800000 */
[----:B------:R-:W-:Y:S02]  /*5e80*/  ISETP.LT.OR P2, PT, R34, 0x2, !P1 ;  /* 0x000000022200780c */ /* 0x000fe40004f41670 */
[----:B------:R-:W-:-:S05]  /*5e90*/  F2FP.F16.E5M2.UNPACK_B R32, R32 ;  /* 0x00000020ff20723e */ /* 0x000fca00020004ff */
[----:B------:R-:W-:-:S05]  /*5ea0*/  HADD2.F32 R32, -RZ, R32.H0_H0 ;  /* 0x20000020ff207230 */ /* 0x000fca0000004100 */
[----:B------:R-:W-:Y:S01]  /*5eb0*/  FMUL R33, R32, UR27 ;  /* 0x0000001b20217c20 */ /* 0x000fe20008400000 */
[----:B------:R-:W-:-:S03]  /*5ec0*/  PRMT R32, RZ, 0x7610, R32 ;  /* 0x00007610ff207816 */ /* 0x000fc60000000020 */
[----:B------:R-:W-:-:S05]  /*5ed0*/  FFMA R33, R224, UR28, R33 ;  /* 0x0000001ce0217c23 */ /* 0x000fca0008000021 */
[----:B------:R-:W-:-:S05]  /*5ee0*/  F2FP.SATFINITE.E5M2.F32.PACK_AB_MERGE_C R33, RZ, R33, RZ ;  /* 0x00000021ff21723e */ /* 0x000fca00048060ff */
[----:B------:R0:W-:Y:S01]  /*5ef0*/  @!P4 STG.E.U8 desc[UR22][R26.64], R33 ;  /* 0x000000211a00c986 */ /* 0x0001e2000c101116 */
[----:B------:R-:W-:Y:S05]  /*5f00*/  @P2 BRA `(.L_x_47) ;  /* 0x0000000000042947 */ /* 0x000fea0003800000 */
[----:B------:R0:W5:Y:S02]  /*5f10*/  LDG.E.U8 R32, desc[UR22][R30.64+0x1] ;  /* 0x000001161e207981 */ /* 0x000164000c1e1100 */
.L_x_47:
[----:B------:R-:W-:Y:S05]  /*5f20*/  BSYNC B1 ;  /* 0x0000000000017941 */ /* 0x000fea0003800000 */
.L_x_46:
[----:B-----5:R-:W-:Y:S01]  /*5f30*/  LOP3.LUT R32, R32, 0xff, RZ, 0xc0, !PT ;  /* 0x000000ff20207812 */ /* 0x020fe200078ec0ff */
[----:B------:R-:W-:Y:S01]  /*5f40*/  BSSY B1, `(.L_x_48) ;  /* 0x000000b000017945 */ /* 0x000fe20003800000 */
[----:B------:R-:W-:Y:S02]  /*5f50*/  ISETP.LT.OR P3, PT, R34, 0x9, !P0 ;  /* 0x000000092200780c */ /* 0x000fe40004761670 */
[----:B------:R-:W-:-:S05]  /*5f60*/  F2FP.F16.E5M2.UNPACK_B R32, R32 ;  /* 0x00000020ff20723e */ /* 0x000fca00020004ff */
[----:B------:R-:W-:-:S05]  /*5f70*/  HADD2.F32 R32, -RZ, R32.H0_H0 ;  /* 0x20000020ff207230 */ /* 0x000fca0000004100 */
[----:B------:R-:W-:-:S04]  /*5f80*/  FMUL R32, R32, UR27 ;  /* 0x0000001b20207c20 */ /* 0x000fc80008400000 */
[----:B------:R-:W-:-:S05]  /*5f90*/  FFMA R32, R223, UR28, R32 ;  /* 0x0000001cdf207c23 */ /* 0x000fca0008000020 */
[----:B0-----:R-:W-:Y:S02]  /*5fa0*/  F2FP.SATFINITE.E5M2.F32.PACK_AB_MERGE_C R33, RZ, R32, RZ ;  /* 0x00000020ff21723e */ /* 0x001fe400048060ff */
[----:B------:R-:W-:-:S03]  /*5fb0*/  PRMT R32, RZ, 0x7610, R32 ;  /* 0x00007610ff207816 */ /* 0x000fc60000000020 */
[----:B------:R0:W-:Y:S01]  /*5fc0*/  @!P2 STG.E.U8 desc[UR22][R26.64+0x1], R33 ;  /* 0x000001211a00a986 */ /* 0x0001e2000c101116 */
[----:B------:R-:W-:Y:S05]  /*5fd0*/  @P3 BRA `(.L_x_49) ;  /* 0x0000000000043947 */ /* 0x000fea0003800000 */
[----:B------:R0:W5:Y:S02]  /*5fe0*/  LDG.E.U8 R32, desc[UR22][R28.64+0x8] ;  /* 0x000008161c207981 */ /* 0x000164000c1e1100 */
.L_x_49:
[----:B------:R-:W-:Y:S05]  /*5ff0*/  BSYNC B1 ;  /* 0x0000000000017941 */ /* 0x000fea0003800000 */
.L_x_48:
[----:B-----5:R-:W-:Y:S01]  /*6000*/  LOP3.LUT R32, R32, 0xff, RZ, 0xc0, !PT ;  /* 0x000000ff20207812 */ /* 0x020fe200078ec0ff */
[----:B------:R-:W-:Y:S01]  /*6010*/  BSSY B1, `(.L_x_50) ;  /* 0x000000b000017945 */ /* 0x000fe20003800000 */
[----:B------:R-:W-:Y:S02]  /*6020*/  ISETP.LT.OR P2, PT, R34, 0xa, !P0 ;  /* 0x0000000a2200780c */ /* 0x000fe40004741670 */
[----:B------:R-:W-:-:S05]  /*6030*/  F2FP.F16.E5M2.UNPACK_B R32, R32 ;  /* 0x00000020ff20723e */ /* 0x000fca00020004ff */
[----:B------:R-:W-:-:S05]  /*6040*/  HADD2.F32 R32, -RZ, R32.H0_H0 ;  /* 0x20000020ff207230 */ /* 0x000fca0000004100 */
[----:B0-----:R-:W-:Y:S01]  /*6050*/  FMUL R33, R32, UR27 ;  /* 0x0000001b20217c20 */ /* 0x001fe20008400000 */
[----:B------:R-:W-:-:S03]  /*6060*/  PRMT R32, RZ, 0x7610, R32 ;  /* 0x00007610ff207816 */ /* 0x000fc60000000020 */
[----:B------:R-:W-:-:S05]  /*6070*/  FFMA R33, R222, UR28, R33 ;  /* 0x0000001cde217c23 */ /* 0x000fca0008000021 */
[----:B------:R-:W-:-:S05]  /*6080*/  F2FP.SATFINITE.E5M2.F32.PACK_AB_MERGE_C R33, RZ, R33, RZ ;  /* 0x00000021ff21723e */ /* 0x000fca00048060ff */
[----:B------:R0:W-:Y:S01]  /*6090*/  @!P3 STG.E.U8 desc[UR22][R24.64+0x8], R33 ;  /* 0x000008211800b986 */ /* 0x0001e2000c101116 */
[----:B------:R-:W-:Y:S05]  /*60a0*/  @P2 BRA `(.L_x_51) ;  /* 0x0000000000042947 */ /* 0x000fea0003800000 */
[----:B------:R0:W5:Y:S02]  /*60b0*/  LDG.E.U8 R32, desc[UR22][R28.64+0x9] ;  /* 0x000009161c207981 */ /* 0x000164000c1e1100 */
.L_x_51:
[----:B------:R-:W-:Y:S05]  /*60c0*/  BSYNC B1 ;  /* 0x0000000000017941 */ /* 0x000fea0003800000 */
.L_x_50:
        /* <DEDUP_REMOVED lines=12> */
.L_x_53:
[----:B------:R-:W-:Y:S05]  /*6190*/  BSYNC B1 ;  /* 0x0000000000017941 */ /* 0x000fea0003800000 */
.L_x_52:
        /* <DEDUP_REMOVED lines=12> */
.L_x_55:
[----:B------:R-:W-:Y:S05]  /*6260*/  BSYNC B1 ;  /* 0x0000000000017941 */ /* 0x000fea0003800000 */
.L_x_54:
        /* <DEDUP_REMOVED lines=12> */
.L_x_57:
[----:B------:R-:W-:Y:S05]  /*6330*/  BSYNC B1 ;  /* 0x0000000000017941 */ /* 0x000fea0003800000 */
.L_x_56:
        /* <DEDUP_REMOVED lines=12> */
.L_x_59:
[----:B------:R-:W-:Y:S05]  /*6400*/  BSYNC B1 ;  /* 0x0000000000017941 */ /* 0x000fea0003800000 */
.L_x_58:
        /* <DEDUP_REMOVED lines=12> */
.L_x_61:
[----:B------:R-:W-:Y:S05]  /*64d0*/  BSYNC B1 ;  /* 0x0000000000017941 */ /* 0x000fea0003800000 */
.L_x_60:
        /* <DEDUP_REMOVED lines=12> */
.L_x_63:
[----:B------:R-:W-:Y:S05]  /*65a0*/  BSYNC B1 ;  /* 0x0000000000017941 */ /* 0x000fea0003800000 */
.L_x_62:
        /* <DEDUP_REMOVED lines=12> */
.L_x_65:
[----:B------:R-:W-:Y:S05]  /*6670*/  BSYNC B1 ;  /* 0x0000000000017941 */ /* 0x000fea0003800000 */
.L_x_64:
        /* <DEDUP_REMOVED lines=12> */
.L_x_67:
[----:B------:R-:W-:Y:S05]  /*6740*/  BSYNC B1 ;  /* 0x0000000000017941 */ /* 0x000fea0003800000 */
.L_x_66:
        /* <DEDUP_REMOVED lines=12> */
.L_x_69:
[----:B------:R-:W-:Y:S05]  /*6810*/  BSYNC B1 ;  /* 0x0000000000017941 */ /* 0x000fea0003800000 */
.L_x_68:
        /* <DEDUP_REMOVED lines=12> */
.L_x_71:
[----:B------:R-:W-:Y:S05]  /*68e0*/  BSYNC B1 ;  /* 0x0000000000017941 */ /* 0x000fea0003800000 */
.L_x_70:
        /* <DEDUP_REMOVED lines=12> */
.L_x_73:
[----:B------:R-:W-:Y:S05]  /*69b0*/  BSYNC B1 ;  /* 0x0000000000017941 */ /* 0x000fea0003800000 */
.L_x_72:
        /* <DEDUP_REMOVED lines=12> */
.L_x_75:
[----:B------:R-:W-:Y:S05]  /*6a80*/  BSYNC B1 ;  /* 0x0000000000017941 */ /* 0x000fea0003800000 */
.L_x_74:
        /* <DEDUP_REMOVED lines=12> */
.L_x_77:
[----:B------:R-:W-:Y:S05]  /*6b50*/  BSYNC B1 ;  /* 0x0000000000017941 */ /* 0x000fea0003800000 */
.L_x_76:
        /* <DEDUP_REMOVED lines=12> */
.L_x_79:
[----:B------:R-:W-:Y:S05]  /*6c20*/  BSYNC B1 ;  /* 0x0000000000017941 */ /* 0x000fea0003800000 */
.L_x_78:
        /* <DEDUP_REMOVED lines=12> */
.L_x_81:
[----:B------:R-:W-:Y:S05]  /*6cf0*/  BSYNC B1 ;  /* 0x0000000000017941 */ /* 0x000fea0003800000 */
.L_x_80:
        /* <DEDUP_REMOVED lines=12> */
.L_x_83:
[----:B------:R-:W-:Y:S05]  /*6dc0*/  BSYNC B1 ;  /* 0x0000000000017941 */ /* 0x000fea0003800000 */
.L_x_82:
        /* <DEDUP_REMOVED lines=12> */
.L_x_85:
[----:B------:R-:W-:Y:S05]  /*6e90*/  BSYNC B1 ;  /* 0x0000000000017941 */ /* 0x000fea0003800000 */
.L_x_84:
        /* <DEDUP_REMOVED lines=12> */
.L_x_87:
[----:B------:R-:W-:Y:S05]  /*6f60*/  BSYNC B1 ;  /* 0x0000000000017941 */ /* 0x000fea0003800000 */
.L_x_86:
        /* <DEDUP_REMOVED lines=12> */
.L_x_89:
[----:B------:R-:W-:Y:S05]  /*7030*/  BSYNC B1 ;  /* 0x0000000000017941 */ /* 0x000fea0003800000 */
.L_x_88:
        /* <DEDUP_REMOVED lines=12> */
.L_x_91:
[----:B------:R-:W-:Y:S05]  /*7100*/  BSYNC B1 ;  /* 0x0000000000017941 */ /* 0x000fea0003800000 */
.L_x_90:
        /* <DEDUP_REMOVED lines=12> */
.L_x_93:
[----:B------:R-:W-:Y:S05]  /*71d0*/  BSYNC B1 ;  /* 0x0000000000017941 */ /* 0x000fea0003800000 */
.L_x_92:
        /* <DEDUP_REMOVED lines=12> */
.L_x_95:
[----:B------:R-:W-:Y:S05]  /*72a0*/  BSYNC B1 ;  /* 0x0000000000017941 */ /* 0x000fea0003800000 */
.L_x_94:
        /* <DEDUP_REMOVED lines=12> */
.L_x_97:
[----:B------:R-:W-:Y:S05]  /*7370*/  BSYNC B1 ;  /* 0x0000000000017941 */ /* 0x000fea0003800000 */
.L_x_96:
        /* <DEDUP_REMOVED lines=12> */
.L_x_99:
[----:B------:R-:W-:Y:S05]  /*7440*/  BSYNC B1 ;  /* 0x0000000000017941 */ /* 0x000fea0003800000 */
.L_x_98:
        /* <DEDUP_REMOVED lines=12> */
.L_x_101:
[----:B------:R-:W-:Y:S05]  /*7510*/  BSYNC B1 ;  /* 0x0000000000017941 */ /* 0x000fea0003800000 */
.L_x_100:
        /* <DEDUP_REMOVED lines=12> */
.L_x_103:
[----:B------:R-:W-:Y:S05]  /*75e0*/  BSYNC B1 ;  /* 0x0000000000017941 */ /* 0x000fea0003800000 */
.L_x_102:
        /* <DEDUP_REMOVED lines=12> */
.L_x_105:
[----:B------:R-:W-:Y:S05]  /*76b0*/  BSYNC B1 ;  /* 0x0000000000017941 */ /* 0x000fea0003800000 */
.L_x_104:
        /* <DEDUP_REMOVED lines=12> */
.L_x_107:
[----:B------:R-:W-:Y:S05]  /*7780*/  BSYNC B1 ;  /* 0x0000000000017941 */ /* 0x000fea0003800000 */
.L_x_106:
        /* <DEDUP_REMOVED lines=12> */
.L_x_109:
[----:B------:R-:W-:Y:S05]  /*7850*/  BSYNC B1 ;  /* 0x0000000000017941 */ /* 0x000fea0003800000 */
.L_x_108:
        /* <DEDUP_REMOVED lines=12> */
.L_x_111:
[----:B------:R-:W-:Y:S05]  /*7920*/  BSYNC B1 ;  /* 0x0000000000017941 */ /* 0x000fea0003800000 */
.L_x_110:
        /* <DEDUP_REMOVED lines=12> */
.L_x_113:
[----:B------:R-:W-:Y:S05]  /*79f0*/  BSYNC B1 ;  /* 0x0000000000017941 */ /* 0x000fea0003800000 */
.L_x_112:
        /* <DEDUP_REMOVED lines=12> */
.L_x_115:
[----:B------:R-:W-:Y:S05]  /*7ac0*/  BSYNC B1 ;  /* 0x0000000000017941 */ /* 0x000fea0003800000 */
.L_x_114:
        /* <DEDUP_REMOVED lines=12> */
.L_x_117:
[----:B------:R-:W-:Y:S05]  /*7b90*/  BSYNC B1 ;  /* 0x0000000000017941 */ /* 0x000fea0003800000 */
.L_x_116:
        /* <DEDUP_REMOVED lines=12> */
.L_x_119:
[----:B------:R-:W-:Y:S05]  /*7c60*/  BSYNC B1 ;  /* 0x0000000000017941 */ /* 0x000fea0003800000 */
.L_x_118:
        /* <DEDUP_REMOVED lines=12> */
.L_x_121:
[----:B------:R-:W-:Y:S05]  /*7d30*/  BSYNC B1 ;  /* 0x0000000000017941 */ /* 0x000fea0003800000 */
.L_x_120:
        /* <DEDUP_REMOVED lines=12> */
.L_x_123:
[----:B------:R-:W-:Y:S05]  /*7e00*/  BSYNC B1 ;  /* 0x0000000000017941 */ /* 0x000fea0003800000 */
.L_x_122:
        /* <DEDUP_REMOVED lines=12> */
.L_x_125:
[----:B------:R-:W-:Y:S05]  /*7ed0*/  BSYNC B1 ;  /* 0x0000000000017941 */ /* 0x000fea0003800000 */
.L_x_124:
        /* <DEDUP_REMOVED lines=12> */
.L_x_127:
[----:B------:R-:W-:Y:S05]  /*7fa0*/  BSYNC B1 ;  /* 0x0000000000017941 */ /* 0x000fea0003800000 */
.L_x_126:
        /* <DEDUP_REMOVED lines=12> */
.L_x_129:
[----:B------:R-:W-:Y:S05]  /*8070*/  BSYNC B1 ;  /* 0x0000000000017941 */ /* 0x000fea0003800000 */
.L_x_128:
        /* <DEDUP_REMOVED lines=12> */
.L_x_131:
[----:B------:R-:W-:Y:S05]  /*8140*/  BSYNC B1 ;  /* 0x0000000000017941 */ /* 0x000fea0003800000 */
.L_x_130:
        /* <DEDUP_REMOVED lines=12> */
.L_x_133:
[----:B------:R-:W-:Y:S05]  /*8210*/  BSYNC B1 ;  /* 0x0000000000017941 */ /* 0x000fea0003800000 */
.L_x_132:
        /* <DEDUP_REMOVED lines=12> */
.L_x_135:
[----:B------:R-:W-:Y:S05]  /*82e0*/  BSYNC B1 ;  /* 0x0000000000017941 */ /* 0x000fea0003800000 */
.L_x_134:
        /* <DEDUP_REMOVED lines=12> */
.L_x_137:
[----:B------:R-:W-:Y:S05]  /*83b0*/  BSYNC B1 ;  /* 0x0000000000017941 */ /* 0x000fea0003800000 */
.L_x_136:
        /* <DEDUP_REMOVED lines=12> */
.L_x_139:
[----:B------:R-:W-:Y:S05]  /*8480*/  BSYNC B1 ;  /* 0x0000000000017941 */ /* 0x000fea0003800000 */
.L_x_138:
        /* <DEDUP_REMOVED lines=12> */
.L_x_141:
[----:B------:R-:W-:Y:S05]  /*8550*/  BSYNC B1 ;  /* 0x0000000000017941 */ /* 0x000fea0003800000 */
.L_x_140:
        /* <DEDUP_REMOVED lines=12> */
.L_x_143:
[----:B------:R-:W-:Y:S05]  /*8620*/  BSYNC B1 ;  /* 0x0000000000017941 */ /* 0x000fea0003800000 */
.L_x_142:
        /* <DEDUP_REMOVED lines=12> */
.L_x_145:
[----:B------:R-:W-:Y:S05]  /*86f0*/  BSYNC B1 ;  /* 0x0000000000017941 */ /* 0x000fea0003800000 */
.L_x_144:
        /* <DEDUP_REMOVED lines=12> */
.L_x_147:
[----:B------:R-:W-:Y:S05]  /*87c0*/  BSYNC B1 ;  /* 0x0000000000017941 */ /* 0x000fea0003800000 */
.L_x_146:
        /* <DEDUP_REMOVED lines=12> */
.L_x_149:
[----:B------:R-:W-:Y:S05]  /*8890*/  BSYNC B1 ;  /* 0x0000000000017941 */ /* 0x000fea0003800000 */
.L_x_148:
        /* <DEDUP_REMOVED lines=12> */
.L_x_151:
[----:B------:R-:W-:Y:S05]  /*8960*/  BSYNC B1 ;  /* 0x0000000000017941 */ /* 0x000fea0003800000 */
.L_x_150:
        /* <DEDUP_REMOVED lines=12> */
.L_x_153:
[----:B------:R-:W-:Y:S05]  /*8a30*/  BSYNC B1 ;  /* 0x0000000000017941 */ /* 0x000fea0003800000 */
.L_x_152:
        /* <DEDUP_REMOVED lines=12> */
.L_x_155:
[----:B------:R-:W-:Y:S05]  /*8b00*/  BSYNC B1 ;  /* 0x0000000000017941 */ /* 0x000fea0003800000 */
.L_x_154:
        /* <DEDUP_REMOVED lines=12> */
.L_x_157:
[----:B------:R-:W-:Y:S05]  /*8bd0*/  BSYNC B1 ;  /* 0x0000000000017941 */ /* 0x000fea0003800000 */
.L_x_156:
        /* <DEDUP_REMOVED lines=12> */
.L_x_159:
[----:B------:R-:W-:Y:S05]  /*8ca0*/  BSYNC B1 ;  /* 0x0000000000017941 */ /* 0x000fea0003800000 */
.L_x_158:
        /* <DEDUP_REMOVED lines=12> */
.L_x_161:
[----:B------:R-:W-:Y:S05]  /*8d70*/  BSYNC B1 ;  /* 0x0000000000017941 */ /* 0x000fea0003800000 */
.L_x_160:
        /* <DEDUP_REMOVED lines=12> */
.L_x_163:
[----:B------:R-:W-:Y:S05]  /*8e40*/  BSYNC B1 ;  /* 0x0000000000017941 */ /* 0x000fea0003800000 */
.L_x_162:
        /* <DEDUP_REMOVED lines=12> */
.L_x_165:
[----:B------:R-:W-:Y:S05]  /*8f10*/  BSYNC B1 ;  /* 0x0000000000017941 */ /* 0x000fea0003800000 */
.L_x_164:
        /* <DEDUP_REMOVED lines=12> */
.L_x_167:
[----:B------:R-:W-:Y:S05]  /*8fe0*/  BSYNC B1 ;  /* 0x0000000000017941 */ /* 0x000fea0003800000 */
.L_x_166:
        /* <DEDUP_REMOVED lines=12> */
.L_x_169:
[----:B------:R-:W-:Y:S05]  /*90b0*/  BSYNC B1 ;  /* 0x0000000000017941 */ /* 0x000fea0003800000 */
.L_x_168:
        /* <DEDUP_REMOVED lines=12> */
.L_x_171:
[----:B------:R-:W-:Y:S05]  /*9180*/  BSYNC B1 ;  /* 0x0000000000017941 */ /* 0x000fea0003800000 */
.L_x_170:
        /* <DEDUP_REMOVED lines=12> */
.L_x_173:
[----:B------:R-:W-:Y:S05]  /*9250*/  BSYNC B1 ;  /* 0x0000000000017941 */ /* 0x000fea0003800000 */
.L_x_172:
        /* <DEDUP_REMOVED lines=12> */
.L_x_175:
[----:B------:R-:W-:Y:S05]  /*9320*/  BSYNC B1 ;  /* 0x0000000000017941 */ /* 0x000fea0003800000 */
.L_x_174:
        /* <DEDUP_REMOVED lines=12> */
.L_x_177:
[----:B------:R-:W-:Y:S05]  /*93f0*/  BSYNC B1 ;  /* 0x0000000000017941 */ /* 0x000fea0003800000 */
.L_x_176:
        /* <DEDUP_REMOVED lines=12> */
.L_x_179:
[----:B------:R-:W-:Y:S05]  /*94c0*/  BSYNC B1 ;  /* 0x0000000000017941 */ /* 0x000fea0003800000 */
.L_x_178:
        /* <DEDUP_REMOVED lines=12> */
.L_x_181:
[----:B------:R-:W-:Y:S05]  /*9590*/  BSYNC B1 ;  /* 0x0000000000017941 */ /* 0x000fea0003800000 */
.L_x_180:
        /* <DEDUP_REMOVED lines=12> */
.L_x_183:
[----:B------:R-:W-:Y:S05]  /*9660*/  BSYNC B1 ;  /* 0x0000000000017941 */ /* 0x000fea0003800000 */
.L_x_182:
        /* <DEDUP_REMOVED lines=12> */
.L_x_185:
[----:B------:R-:W-:Y:S05]  /*9730*/  BSYNC B1 ;  /* 0x0000000000017941 */ /* 0x000fea0003800000 */
.L_x_184:
        /* <DEDUP_REMOVED lines=12> */
.L_x_187:
[----:B------:R-:W-:Y:S05]  /*9800*/  BSYNC B1 ;  /* 0x0000000000017941 */ /* 0x000fea0003800000 */
.L_x_186:
        /* <DEDUP_REMOVED lines=12> */
.L_x_189:
[----:B------:R-:W-:Y:S05]  /*98d0*/  BSYNC B1 ;  /* 0x0000000000017941 */ /* 0x000fea0003800000 */
.L_x_188:
        /* <DEDUP_REMOVED lines=12> */
.L_x_191:
[----:B------:R-:W-:Y:S05]  /*99a0*/  BSYNC B1 ;  /* 0x0000000000017941 */ /* 0x000fea0003800000 */
.L_x_190:
[----:B-----5:R-:W-:Y:S01]  /*99b0*/  LOP3.LUT R32, R32, 0xff, RZ, 0xc0, !PT ;  /* 0x000000ff20207812 */ /* 0x020fe200078ec0ff */
[----:B------:R-:W-:Y:S01]  /*99c0*/  BSSY B1, `(.L_x_192) ;  /* 0x000000b000017945 */ /* 0x000fe20003800000 */
[----:B------:R-:W-:Y:S02]  /*99d0*/  ISETP.LT.OR P3, PT, R34, 0x99, !P0 ;  /* 0x000000992200780c */ /* 0x000fe40004761670 */
[----:B------:R-:W-:-:S05]  /*99e0*/  F2FP.F16.E5M2.UNPACK_B R32, R32 ;  /* 0x00000020ff20723e */ /* 0x000fca00020004ff */
[----:B------:R-:W-:-:S05]  /*99f0*/  HADD2.F32 R32, -RZ, R32.H0_H0 ;  /* 0x20000020ff207230 */ /* 0x000fca0000004100 */
[----:B------:R-:W-:-:S04]  /*9a00*/  FMUL R32, R32, UR27 ;  /* 0x0000001b20207c20 */ /* 0x000fc80008400000 */
[----:B------:R-:W-:Y:S01]  /*9a10*/  FFMA R32, R23, UR28, R32 ;  /* 0x0000001c17207c23 */ /* 0x000fe20008000020 */
[----:B------:R-:W-:-:S04]  /*9a20*/  PRMT R23, RZ, 0x7610, R23 ;  /* 0x00007610ff177816 */ /* 0x000fc80000000017 */
[----:B0-----:R-:W-:-:S05]  /*9a30*/  F2FP.SATFINITE.E5M2.F32.PACK_AB_MERGE_C R33, RZ, R32, RZ ;  /* 0x00000020ff21723e */ /* 0x001fca00048060ff */
[----:B------:R0:W-:Y:S01]  /*9a40*/  @!P2 STG.E.U8 desc[UR22][R26.64+0x91], R33 ;  /* 0x000091211a00a986 */ /* 0x0001e2000c101116 */
[----:B------:R-:W-:Y:S05]  /*9a50*/  @P3 BRA `(.L_x_193) ;  /* 0x0000000000043947 */ /* 0x000fea0003800000 */
[----:B------:R0:W5:Y:S02]  /*9a60*/  LDG.E.U8 R23, desc[UR22][R28.64+0x98] ;  /* 0x000098161c177981 */ /* 0x000164000c1e1100 */
.L_x_193:
[----:B------:R-:W-:Y:S05]  /*9a70*/  BSYNC B1 ;  /* 0x0000000000017941 */ /* 0x000fea0003800000 */
.L_x_192:
        /* <DEDUP_REMOVED lines=8> */
[----:B------:R-:W-:-:S05]  /*9b00*/  F2FP.SATFINITE.E5M2.F32.PACK_AB_MERGE_C R23, RZ, R23, RZ ;  /* 0x00000017ff17723e */ /* 0x000fca00048060ff */
[----:B------:R0:W-:Y:S01]  /*9b10*/  @!P3 STG.E.U8 desc[UR22][R24.64+0x98], R23 ;  /* 0x000098171800b986 */ /* 0x0001e2000c101116 */
[----:B------:R-:W-:Y:S05]  /*9b20*/  @P2 BRA `(.L_x_195) ;  /* 0x0000000000042947 */ /* 0x000fea0003800000 */
[----:B------:R0:W5:Y:S02]  /*9b30*/  LDG.E.U8 R22, desc[UR22][R28.64+0x99] ;  /* 0x000099161c167981 */ /* 0x000164000c1e1100 */
.L_x_195:
[----:B------:R-:W-:Y:S05]  /*9b40*/  BSYNC B1 ;  /* 0x0000000000017941 */ /* 0x000fea0003800000 */
.L_x_194:
        /* <DEDUP_REMOVED lines=12> */
.L_x_197:
[----:B------:R-:W-:Y:S05]  /*9c10*/  BSYNC B1 ;  /* 0x0000000000017941 */ /* 0x000fea0003800000 */
.L_x_196:
        /* <DEDUP_REMOVED lines=12> */
.L_x_199:
[----:B------:R-:W-:Y:S05]  /*9ce0*/  BSYNC B1 ;  /* 0x0000000000017941 */ /* 0x000fea0003800000 */
.L_x_198:
        /* <DEDUP_REMOVED lines=12> */
.L_x_201:
[----:B------:R-:W-:Y:S05]  /*9db0*/  BSYNC B1 ;  /* 0x0000000000017941 */ /* 0x000fea0003800000 */
.L_x_200:
        /* <DEDUP_REMOVED lines=12> */
.L_x_203:
[----:B------:R-:W-:Y:S05]  /*9e80*/  BSYNC B1 ;  /* 0x0000000000017941 */ /* 0x000fea0003800000 */
.L_x_202:
        /* <DEDUP_REMOVED lines=12> */
.L_x_205:
[----:B------:R-:W-:Y:S05]  /*9f50*/  BSYNC B1 ;  /* 0x0000000000017941 */ /* 0x000fea0003800000 */
.L_x_204:
        /* <DEDUP_REMOVED lines=12> */
.L_x_207:
[----:B------:R-:W-:Y:S05]  /*a020*/  BSYNC B1 ;  /* 0x0000000000017941 */ /* 0x000fea0003800000 */
.L_x_206:
        /* <DEDUP_REMOVED lines=12> */
.L_x_209:
[----:B------:R-:W-:Y:S05]  /*a0f0*/  BSYNC B1 ;  /* 0x0000000000017941 */ /* 0x000fea0003800000 */
.L_x_208:
        /* <DEDUP_REMOVED lines=12> */
.L_x_211:
[----:B------:R-:W-:Y:S05]  /*a1c0*/  BSYNC B1 ;  /* 0x0000000000017941 */ /* 0x000fea0003800000 */
.L_x_210:
        /* <DEDUP_REMOVED lines=12> */
.L_x_213:
[----:B------:R-:W-:Y:S05]  /*a290*/  BSYNC B1 ;  /* 0x0000000000017941 */ /* 0x000fea0003800000 */
.L_x_212:
        /* <DEDUP_REMOVED lines=12> */
.L_x_215:
[----:B------:R-:W-:Y:S05]  /*a360*/  BSYNC B1 ;  /* 0x0000000000017941 */ /* 0x000fea0003800000 */
.L_x_214:
        /* <DEDUP_REMOVED lines=12> */
.L_x_217:
[----:B------:R-:W-:Y:S05]  /*a430*/  BSYNC B1 ;  /* 0x0000000000017941 */ /* 0x000fea0003800000 */
.L_x_216:
        /* <DEDUP_REMOVED lines=12> */
.L_x_219:
[----:B------:R-:W-:Y:S05]  /*a500*/  BSYNC B1 ;  /* 0x0000000000017941 */ /* 0x000fea0003800000 */
.L_x_218:
        /* <DEDUP_REMOVED lines=12> */
.L_x_221:
[----:B------:R-:W-:Y:S05]  /*a5d0*/  BSYNC B1 ;  /* 0x0000000000017941 */ /* 0x000fea0003800000 */
.L_x_220:
        /* <DEDUP_REMOVED lines=12> */
.L_x_223:
[----:B------:R-:W-:Y:S05]  /*a6a0*/  BSYNC B1 ;  /* 0x0000000000017941 */ /* 0x000fea0003800000 */
.L_x_222:
        /* <DEDUP_REMOVED lines=12> */
.L_x_225:
[----:B------:R-:W-:Y:S05]  /*a770*/  BSYNC B1 ;  /* 0x0000000000017941 */ /* 0x000fea0003800000 */
.L_x_224:
        /* <DEDUP_REMOVED lines=12> */
.L_x_227:
[----:B------:R-:W-:Y:S05]  /*a840*/  BSYNC B1 ;  /* 0x0000000000017941 */ /* 0x000fea0003800000 */
.L_x_226:
        /* <DEDUP_REMOVED lines=12> */
.L_x_229:
[----:B------:R-:W-:Y:S05]  /*a910*/  BSYNC B1 ;  /* 0x0000000000017941 */ /* 0x000fea0003800000 */
.L_x_228:
        /* <DEDUP_REMOVED lines=12> */
.L_x_231:
[----:B------:R-:W-:Y:S05]  /*a9e0*/  BSYNC B1 ;  /* 0x0000000000017941 */ /* 0x000fea0003800000 */
.L_x_230:
        /* <DEDUP_REMOVED lines=12> */
.L_x_233:
[----:B------:R-:W-:Y:S05]  /*aab0*/  BSYNC B1 ;  /* 0x0000000000017941 */ /* 0x000fea0003800000 */
.L_x_232:
        /* <DEDUP_REMOVED lines=12> */
.L_x_235:
[----:B------:R-:W-:Y:S05]  /*ab80*/  BSYNC B1 ;  /* 0x0000000000017941 */ /* 0x000fea0003800000 */
.L_x_234:
[----:B-----5:R-:W-:Y:S01]  /*ab90*/  LOP3.LUT R2, R2, 0xff, RZ, 0xc0, !PT ;  /* 0x000000ff02027812 */ /* 0x020fe200078ec0ff */
[----:B------:R-:W-:Y:S01]  /*aba0*/  BSSY B1, `(.L_x_236) ;  /* 0x000000b000017945 */ /* 0x000fe20003800000 */
[----:B------:R-:W-:Y:S02]  /*abb0*/  ISETP.LT.OR P3, PT, R34, 0xc1, !P1 ;  /* 0x000000c12200780c */ /* 0x000fe40004f61670 */
[----:B------:R-:W-:-:S05]  /*abc0*/  F2FP.F16.E5M2.UNPACK_B R2, R2 ;  /* 0x00000002ff02723e */ /* 0x000fca00020004ff */
[----:B------:R-:W-:-:S05]  /*abd0*/  HADD2.F32 R2, -RZ, R2.H0_H0 ;  /* 0x20000002ff027230 */ /* 0x000fca0000004100 */
[----:B0-----:R-:W-:-:S04]  /*abe0*/  FMUL R3, R2, UR27 ;  /* 0x0000001b02037c20 */ /* 0x001fc80008400000 */
[----:B------:R-:W-:Y:S01]  /*abf0*/  FFMA R3, R0, UR28, R3 ;  /* 0x0000001c00037c23 */ /* 0x000fe20008000003 */
[----:B------:R-:W-:-:S04]  /*ac00*/  PRMT R0, RZ, 0x7610, R0 ;  /* 0x00007610ff007816 */ /* 0x000fc80000000000 */
[----:B------:R-:W-:-:S05]  /*ac10*/  F2FP.SATFINITE.E5M2.F32.PACK_AB_MERGE_C R3, RZ, R3, RZ ;  /* 0x00000003ff03723e */ /* 0x000fca00048060ff */
[----:B------:R0:W-:Y:S01]  /*ac20*/  @!P2 STG.E.U8 desc[UR22][R24.64+0xc1], R3 ;  /* 0x0000c1031800a986 */ /* 0x0001e2000c101116 */
[----:B------:R-:W-:Y:S05]  /*ac30*/  @P3 BRA `(.L_x_237) ;  /* 0x0000000000043947 */ /* 0x000fea0003800000 */
[----:B------:R0:W5:Y:S02]  /*ac40*/  LDG.E.U8 R0, desc[UR22][R30.64+0xc0] ;  /* 0x0000c0161e007981 */ /* 0x000164000c1e1100 */
.L_x_237:
[----:B------:R-:W-:Y:S05]  /*ac50*/  BSYNC B1 ;  /* 0x0000000000017941 */ /* 0x000fea0003800000 */
.L_x_236:
[----:B------:R-:W2:Y:S01]  /*ac60*/  LDL.LU R2, [R1] ;  /* 0x0000000001027983 */ /* 0x000ea20000300800 */
[----:B-----5:R-:W-:Y:S01]  /*ac70*/  LOP3.LUT R0, R0, 0xff, RZ, 0xc0, !PT ;  /* 0x000000ff00007812 */ /* 0x020fe200078ec0ff */
[----:B------:R-:W-:Y:S01]  /*ac80*/  BSSY B1, `(.L_x_238) ;  /* 0x000000b000017945 */ /* 0x000fe20003800000 */
[----:B------:R-:W-:Y:S02]  /*ac90*/  ISETP.LT.OR P2, PT, R34, 0xc2, !P1 ;  /* 0x000000c22200780c */ /* 0x000fe40004f41670 */
[----:B------:R-:W-:-:S05]  /*aca0*/  F2FP.F16.E5M2.UNPACK_B R0, R0 ;  /* 0x00000000ff00723e */ /* 0x000fca00020004ff */
[----:B------:R-:W-:-:S05]  /*acb0*/  HADD2.F32 R0, -RZ, R0.H0_H0 ;  /* 0x20000000ff007230 */ /* 0x000fca0000004100 */
[----:B------:R-:W-:-:S04]  /*acc0*/  FMUL R0, R0, UR27 ;  /* 0x0000001b00007c20 */ /* 0x000fc80008400000 */
[----:B--2---:R-:W-:-:S05]  /*acd0*/  FFMA R0, R2, UR28, R0 ;  /* 0x0000001c02007c23 */ /* 0x004fca0008000000 */
[----:B0-----:R-:W-:Y:S02]  /*ace0*/  F2FP.SATFINITE.E5M2.F32.PACK_AB_MERGE_C R3, RZ, R0, RZ ;  /* 0x00000000ff03723e */ /* 0x001fe400048060ff */
[----:B------:R-:W-:-:S03]  /*acf0*/  PRMT R0, RZ, 0x7610, R0 ;  /* 0x00007610ff007816 */ /* 0x000fc60000000000 */
[----:B------:R0:W-:Y:S01]  /*ad00*/  @!P3 STG.E.U8 desc[UR22][R26.64+0xc0], R3 ;  /* 0x0000c0031a00b986 */ /* 0x0001e2000c101116 */
[----:B------:R-:W-:Y:S05]  /*ad10*/  @P2 BRA `(.L_x_239) ;  /* 0x0000000000042947 */ /* 0x000fea0003800000 */
[----:B------:R2:W5:Y:S02]  /*ad20*/  LDG.E.U8 R0, desc[UR22][R30.64+0xc1] ;  /* 0x0000c1161e007981 */ /* 0x000564000c1e1100 */
.L_x_239:
[----:B------:R-:W-:Y:S05]  /*ad30*/  BSYNC B1 ;  /* 0x0000000000017941 */ /* 0x000fea0003800000 */
.L_x_238:
[----:B------:R-:W3:Y:S01]  /*ad40*/  LDL.LU R2, [R1+0x4] ;  /* 0x0000040001027983 */ /* 0x000ee20000300800 */
[----:B-----5:R-:W-:Y:S01]  /*ad50*/  LOP3.LUT R0, R0, 0xff, RZ, 0xc0, !PT ;  /* 0x000000ff00007812 */ /* 0x020fe200078ec0ff */
[----:B------:R-:W-:Y:S01]  /*ad60*/  BSSY B1, `(.L_x_240) ;  /* 0x000000b000017945 */ /* 0x000fe20003800000 */
[----:B------:R-:W-:Y:S02]  /*ad70*/  ISETP.LT.OR P3, PT, R34, 0xc9, !P0 ;  /* 0x000000c92200780c */ /* 0x000fe40004761670 */
[----:B------:R-:W-:-:S05]  /*ad80*/  F2FP.F16.E5M2.UNPACK_B R0, R0 ;  /* 0x00000000ff00723e */ /* 0x000fca00020004ff */
[----:B------:R-:W-:-:S05]  /*ad90*/  HADD2.F32 R0, -RZ, R0.H0_H0 ;  /* 0x20000000ff007230 */ /* 0x000fca0000004100 */
[----:B------:R-:W-:-:S04]  /*ada0*/  FMUL R0, R0, UR27 ;  /* 0x0000001b00007c20 */ /* 0x000fc80008400000 */
[----:B---3--:R-:W-:-:S05]  /*adb0*/  FFMA R0, R2, UR28, R0 ;  /* 0x0000001c02007c23 */ /* 0x008fca0008000000 */
[----:B0-----:R-:W-:Y:S02]  /*adc0*/  F2FP.SATFINITE.E5M2.F32.PACK_AB_MERGE_C R3, RZ, R0, RZ ;  /* 0x00000000ff03723e */ /* 0x001fe400048060ff */
[----:B------:R-:W-:-:S03]  /*add0*/  PRMT R0, RZ, 0x7610, R0 ;  /* 0x00007610ff007816 */ /* 0x000fc60000000000 */
[----:B------:R0:W-:Y:S01]  /*ade0*/  @!P2 STG.E.U8 desc[UR22][R26.64+0xc1], R3 ;  /* 0x0000c1031a00a986 */ /* 0x0001e2000c101116 */
[----:B------:R-:W-:Y:S05]  /*adf0*/  @P3 BRA `(.L_x_241) ;  /* 0x0000000000043947 */ /* 0x000fea0003800000 */
[----:B------:R3:W5:Y:S02]  /*ae00*/  LDG.E.U8 R0, desc[UR22][R28.64+0xc8] ;  /* 0x0000c8161c007981 */ /* 0x000764000c1e1100 */
.L_x_241:
[----:B------:R-:W-:Y:S05]  /*ae10*/  BSYNC B1 ;  /* 0x0000000000017941 */ /* 0x000fea0003800000 */
.L_x_240:
[----:B------:R-:W2:Y:S01]  /*ae20*/  LDL.LU R2, [R1+0x8] ;  /* 0x0000080001027983 */ /* 0x000ea20000300800 */
        /* <DEDUP_REMOVED lines=12> */
.L_x_243:
[----:B------:R-:W-:Y:S05]  /*aef0*/  BSYNC B1 ;  /* 0x0000000000017941 */ /* 0x000fea0003800000 */
.L_x_242:
        /* <DEDUP_REMOVED lines=13> */
.L_x_245:
[----:B------:R-:W-:Y:S05]  /*afd0*/  BSYNC B1 ;  /* 0x0000000000017941 */ /* 0x000fea0003800000 */
.L_x_244:
        /* <DEDUP_REMOVED lines=13> */
.L_x_247:
[----:B------:R-:W-:Y:S05]  /*b0b0*/  BSYNC B1 ;  /* 0x0000000000017941 */ /* 0x000fea0003800000 */
.L_x_246:
        /* <DEDUP_REMOVED lines=13> */
.L_x_249:
[----:B------:R-:W-:Y:S05]  /*b190*/  BSYNC B1 ;  /* 0x0000000000017941 */ /* 0x000fea0003800000 */
.L_x_248:
        /* <DEDUP_REMOVED lines=13> */
.L_x_251:
[----:B------:R-:W-:Y:S05]  /*b270*/  BSYNC B1 ;  /* 0x0000000000017941 */ /* 0x000fea0003800000 */
.L_x_250:
        /* <DEDUP_REMOVED lines=13> */
.L_x_253:
[----:B------:R-:W-:Y:S05]  /*b350*/  BSYNC B1 ;  /* 0x0000000000017941 */ /* 0x000fea0003800000 */
.L_x_252:
        /* <DEDUP_REMOVED lines=13> */
.L_x_255:
[----:B------:R-:W-:Y:S05]  /*b430*/  BSYNC B1 ;  /* 0x0000000000017941 */ /* 0x000fea0003800000 */
.L_x_254:
        /* <DEDUP_REMOVED lines=13> */
.L_x_257:
[----:B------:R-:W-:Y:S05]  /*b510*/  BSYNC B1 ;  /* 0x0000000000017941 */ /* 0x000fea0003800000 */
.L_x_256:
        /* <DEDUP_REMOVED lines=13> */
.L_x_259:
[----:B------:R-:W-:Y:S05]  /*b5f0*/  BSYNC B1 ;  /* 0x0000000000017941 */ /* 0x000fea0003800000 */
.L_x_258:
        /* <DEDUP_REMOVED lines=13> */
.L_x_261:
[----:B------:R-:W-:Y:S05]  /*b6d0*/  BSYNC B1 ;  /* 0x0000000000017941 */ /* 0x000fea0003800000 */
.L_x_260:
        /* <DEDUP_REMOVED lines=13> */
.L_x_263:
[----:B------:R-:W-:Y:S05]  /*b7b0*/  BSYNC B1 ;  /* 0x0000000000017941 */ /* 0x000fea0003800000 */
.L_x_262:
        /* <DEDUP_REMOVED lines=13> */
.L_x_265:
[----:B------:R-:W-:Y:S05]  /*b890*/  BSYNC B1 ;  /* 0x0000000000017941 */ /* 0x000fea0003800000 */
.L_x_264:
        /* <DEDUP_REMOVED lines=13> */
.L_x_267:
[----:B------:R-:W-:Y:S05]  /*b970*/  BSYNC B1 ;  /* 0x0000000000017941 */ /* 0x000fea0003800000 */
.L_x_266:
        /* <DEDUP_REMOVED lines=13> */
.L_x_269:
[----:B------:R-:W-:Y:S05]  /*ba50*/  BSYNC B1 ;  /* 0x0000000000017941 */ /* 0x000fea0003800000 */
.L_x_268:
        /* <DEDUP_REMOVED lines=13> */
.L_x_271:
[----:B------:R-:W-:Y:S05]  /*bb30*/  BSYNC B1 ;  /* 0x0000000000017941 */ /* 0x000fea0003800000 */
.L_x_270:
        /* <DEDUP_REMOVED lines=13> */
.L_x_273:
[----:B------:R-:W-:Y:S05]  /*bc10*/  BSYNC B1 ;  /* 0x0000000000017941 */ /* 0x000fea0003800000 */
.L_x_272:
        /* <DEDUP_REMOVED lines=13> */
.L_x_275:
[----:B------:R-:W-:Y:S05]  /*bcf0*/  BSYNC B1 ;  /* 0x0000000000017941 */ /* 0x000fea0003800000 */
.L_x_274:
        /* <DEDUP_REMOVED lines=13> */
.L_x_277:
[----:B------:R-:W-:Y:S05]  /*bdd0*/  BSYNC B1 ;  /* 0x0000000000017941 */ /* 0x000fea0003800000 */
.L_x_276:
        /* <DEDUP_REMOVED lines=13> */
.L_x_279:
[----:B------:R-:W-:Y:S05]  /*beb0*/  BSYNC B1 ;  /* 0x0000000000017941 */ /* 0x000fea0003800000 */
.L_x_278:
        /* <DEDUP_REMOVED lines=13> */
.L_x_281:
[----:B------:R-:W-:Y:S05]  /*bf90*/  BSYNC B1 ;  /* 0x0000000000017941 */ /* 0x000fea0003800000 */
.L_x_280:
        /* <DEDUP_REMOVED lines=13> */
.L_x_283:
[----:B------:R-:W-:Y:S05]  /*c070*/  BSYNC B1 ;  /* 0x0000000000017941 */ /* 0x000fea0003800000 */
.L_x_282:
        /* <DEDUP_REMOVED lines=13> */
.L_x_285:
[----:B------:R-:W-:Y:S05]  /*c150*/  BSYNC B1 ;  /* 0x0000000000017941 */ /* 0x000fea0003800000 */
.L_x_284:
        /* <DEDUP_REMOVED lines=13> */
.L_x_287:
[----:B------:R-:W-:Y:S05]  /*c230*/  BSYNC B1 ;  /* 0x0000000000017941 */ /* 0x000fea0003800000 */
.L_x_286:
        /* <DEDUP_REMOVED lines=13> */
.L_x_289:
[----:B------:R-:W-:Y:S05]  /*c310*/  BSYNC B1 ;  /* 0x0000000000017941 */ /* 0x000fea0003800000 */
.L_x_288:
        /* <DEDUP_REMOVED lines=13> */
.L_x_291:
[----:B------:R-:W-:Y:S05]  /*c3f0*/  BSYNC B1 ;  /* 0x0000000000017941 */ /* 0x000fea0003800000 */
.L_x_290:
        /* <DEDUP_REMOVED lines=13> */
.L_x_293:
[----:B------:R-:W-:Y:S05]  /*c4d0*/  BSYNC B1 ;  /* 0x0000000000017941 */ /* 0x000fea0003800000 */
.L_x_292:
        /* <DEDUP_REMOVED lines=13> */
.L_x_295:
[----:B------:R-:W-:Y:S05]  /*c5b0*/  BSYNC B1 ;  /* 0x0000000000017941 */ /* 0x000fea0003800000 */
.L_x_294:
[----:B------:R-:W-:Y:S05]  /*c5c0*/  @P1 BRA `(.L_x_296) ;  /* 0x0000002000a41947 */ /* 0x000fea0003800000 */
[----:B------:R-:W2:Y:S01]  /*c5d0*/  LDL.LU R2, [R1+0x74] ;  /* 0x0000740001027983 */ /* 0x000ea20000300800 */
[----:B-----5:R-:W-:-:S04]  /*c5e0*/  LOP3.LUT R0, R0, 0xff, RZ, 0xc0, !PT ;  /* 0x000000ff00007812 */ /* 0x020fc800078ec0ff */
[----:B------:R-:W-:-:S05]  /*c5f0*/  F2FP.F16.E5M2.UNPACK_B R0, R0 ;  /* 0x00000000ff00723e */ /* 0x000fca00020004ff */
[----:B------:R-:W-:-:S05]  /*c600*/  HADD2.F32 R0, -RZ, R0.H0_H0 ;  /* 0x20000000ff007230 */ /* 0x000fca0000004100 */
[----:B------:R-:W-:-:S04]  /*c610*/  FMUL R0, R0, UR27 ;  /* 0x0000001b00007c20 */ /* 0x000fc80008400000 */
[----:B--2---:R-:W-:-:S05]  /*c620*/  FFMA R0, R2, UR28, R0 ;  /* 0x0000001c02007c23 */ /* 0x004fca0008000000 */
[----:B0-----:R-:W-:-:S05]  /*c630*/  F2FP.SATFINITE.E5M2.F32.PACK_AB_MERGE_C R3, RZ, R0, RZ ;  /* 0x00000000ff03723e */ /* 0x001fca00048060ff */
[----:B------:R0:W-:Y:S01]  /*c640*/  STG.E.U8 desc[UR22][R26.64+0xf9], R3 ;  /* 0x0000f9031a007986 */ /* 0x0001e2000c101116 */
[----:B------:R-:W-:Y:S05]  /*c650*/  BRA `(.L_x_296) ;  /* 0x0000002000807947 */ /* 0x000fea0003800000 */
.L_x_39:
[----:B------:R-:W-:Y:S01]  /*c660*/  ISETP.GE.AND P1, PT, R39, 0x1, PT ;  /* 0x000000012700780c */ /* 0x000fe20003f26270 */
[----:B------:R-:W-:Y:S01]  /*c670*/  FMUL R225, R225, UR28 ;  /* 0x0000001ce1e17c20 */ /* 0x000fe20008400000 */
[----:B------:R-:W2:Y:S01]  /*c680*/  LDL.LU R227, [R1+0x14] ;  /* 0x0000140001e37983 */ /* 0x000ea20000300800 */
[----:B------:R-:W-:Y:S01]  /*c690*/  FMUL R226, R226, UR28 ;  /* 0x0000001ce2e27c20 */ /* 0x000fe20008400000 */
[C---:B------:R-:W-:Y:S02]  /*c6a0*/  ISETP.LT.OR P3, PT, R34.reuse, 0x2, !P1 ;  /* 0x000000022200780c */ /* 0x040fe40004f61670 */
[----:B------:R-:W-:Y:S02]  /*c6b0*/  ISETP.LT.OR P2, PT, R34, 0x1, !P1 ;  /* 0x000000012200780c */ /* 0x000fe40004f41670 */
[----:B------:R-:W-:Y:S01]  /*c6c0*/  F2FP.SATFINITE.E5M2.F32.PACK_AB_MERGE_C R225, RZ, R225, RZ ;  /* 0x000000e1ffe1723e */ /* 0x000fe200048060ff */
[----:B------:R-:W-:Y:S01]  /*c6d0*/  FMUL R224, R224, UR28 ;  /* 0x0000001ce0e07c20 */ /* 0x000fe20008400000 */
[----:B------:R-:W-:-:S02]  /*c6e0*/  F2FP.SATFINITE.E5M2.F32.PACK_AB_MERGE_C R29, RZ, R226, RZ ;  /* 0x000000e2ff1d723e */ /* 0x000fc400048060ff */
[----:B------:R-:W-:Y:S01]  /*c6f0*/  ISETP.GE.AND P0, PT, R39, 0x9, PT ;  /* 0x000000092700780c */ /* 0x000fe20003f06270 */
[----:B------:R-:W-:Y:S01]  /*c700*/  FMUL R222, R222, UR28 ;  /* 0x0000001cdede7c20 */ /* 0x000fe20008400000 */
[----:B------:R-:W3:Y:S01]  /*c710*/  LDL.LU R226, [R1+0x10] ;  /* 0x0000100001e27983 */ /* 0x000ee20000300800 */
[C---:B------:R-:W-:Y:S02]  /*c720*/  ISETP.LT.OR P6, PT, R34.reuse, 0xa, !P1 ;  /* 0x0000000a2200780c */ /* 0x040fe40004fc1670 */
[C---:B------:R-:W-:Y:S01]  /*c730*/  ISETP.LT.OR P4, PT, R34.reuse, 0x2, !P0 ;  /* 0x000000022200780c */ /* 0x040fe20004781670 */
[----:B------:R0:W-:Y:S01]  /*c740*/  @!P3 STG.E.U8 desc[UR22][R24.64+0x1], R225 ;  /* 0x000001e11800b986 */ /* 0x0001e2000c101116 */
[----:B------:R-:W-:Y:S01]  /*c750*/  ISETP.LT.OR P3, PT, R34, 0x1, !P0 ;  /* 0x000000012200780c */ /* 0x000fe20004761670 */
[----:B------:R-:W-:Y:S02]  /*c760*/  FMUL R223, R223, UR28 ;  /* 0x0000001cdfdf7c20 */ /* 0x000fe40008400000 */
[----:B------:R4:W-:Y:S01]  /*c770*/  @!P2 STG.E.U8 desc[UR22][R24.64], R29 ;  /* 0x0000001d1800a986 */ /* 0x0009e2000c101116 */
[----:B------:R-:W-:Y:S01]  /*c780*/  F2FP.SATFINITE.E5M2.F32.PACK_AB_MERGE_C R31, RZ, R222, RZ ;  /* 0x000000deff1f723e */ /* 0x000fe200048060ff */
[----:B------:R-:W-:-:S02]  /*c790*/  FMUL R221, R221, UR28 ;  /* 0x0000001cdddd7c20 */ /* 0x000fc40008400000 */
[----:B0-----:R-:W2:Y:S01]  /*c7a0*/  LDL.LU R225, [R1+0xc] ;  /* 0x00000c0001e17983 */ /* 0x001ea20000300800 */
[C---:B------:R-:W-:Y:S02]  /*c7b0*/  ISETP.LT.OR P5, PT, R34.reuse, 0x9, !P1 ;  /* 0x000000092200780c */ /* 0x040fe40004fa1670 */
[----:B----4-:R-:W-:Y:S02]  /*c7c0*/  F2FP.SATFINITE.E5M2.F32.PACK_AB_MERGE_C R29, RZ, R224, RZ ;  /* 0x000000e0ff1d723e */ /* 0x010fe400048060ff */
[----:B------:R-:W4:Y:S01]  /*c7d0*/  LDL.LU R224, [R1+0x8] ;  /* 0x0000080001e07983 */ /* 0x000f220000300800 */
[----:B------:R-:W-:Y:S02]  /*c7e0*/  F2FP.SATFINITE.E5M2.F32.PACK_AB_MERGE_C R223, RZ, R223, RZ ;  /* 0x000000dfffdf723e */ /* 0x000fe400048060ff */
[----:B------:R-:W-:Y:S01]  /*c7f0*/  ISETP.LT.OR P2, PT, R34, 0x9, !P0 ;  /* 0x000000092200780c */ /* 0x000fe20004741670 */
[----:B------:R-:W3:Y:S01]  /*c800*/  LDL.LU R222, [R1] ;  /* 0x0000000001de7983 */ /* 0x000ee20000300800 */
[----:B------:R-:W-:-:S03]  /*c810*/  F2FP.SATFINITE.E5M2.F32.PACK_AB_MERGE_C R221, RZ, R221, RZ ;  /* 0x000000ddffdd723e */ /* 0x000fc600048060ff */
[----:B------:R-:W-:Y:S04]  /*c820*/  @!P3 STG.E.U8 desc[UR22][R26.64], R29 ;  /* 0x0000001d1a00b986 */ /* 0x000fe8000c101116 */
[----:B------:R-:W-:Y:S04]  /*c830*/  @!P4 STG.E.U8 desc[UR22][R26.64+0x1], R223 ;  /* 0x000001df1a00c986 */ /* 0x000fe8000c101116 */
[----:B------:R0:W-:Y:S04]  /*c840*/  @!P6 STG.E.U8 desc[UR22][R24.64+0x9], R221 ;  /* 0x000009dd1800e986 */ /* 0x0001e8000c101116 */
[----:B0-----:R-:W2:Y:S01]  /*c850*/  LDL.LU R221, [R1+0x4] ;  /* 0x0000040001dd7983 */ /* 0x001ea20000300800 */
[----:B------:R-:W-:-:S05]  /*c860*/  FMUL R220, R220, UR28 ;  /* 0x0000001cdcdc7c20 */ /* 0x000fca0008400000 */
[----:B------:R-:W-:Y:S01]  /*c870*/  F2FP.SATFINITE.E5M2.F32.PACK_AB_MERGE_C R33, RZ, R220, RZ ;  /* 0x000000dcff21723e */ /* 0x000fe200048060ff */
[----:B------:R0:W-:Y:S01]  /*c880*/  @!P5 STG.E.U8 desc[UR22][R24.64+0x8], R31 ;  /* 0x0000081f1800d986 */ /* 0x0001e2000c101116 */
[C---:B------:R-:W-:Y:S02]  /*c890*/  ISETP.LT.OR P3, PT, R34.reuse, 0xa, !P0 ;  /* 0x0000000a2200780c */ /* 0x040fe40004761670 */
[C---:B------:R-:W-:Y:S01]  /*c8a0*/  ISETP.LT.OR P4, PT, R34.reuse, 0x12, !P1 ;  /* 0x000000122200780c */ /* 0x040fe20004f81670 */
[----:B------:R-:W-:Y:S01]  /*c8b0*/  @!P2 STG.E.U8 desc[UR22][R26.64+0x8], R33 ;  /* 0x000008211a00a986 */ /* 0x000fe2000c101116 */
[C---:B------:R-:W-:Y:S01]  /*c8c0*/  ISETP.LT.OR P2, PT, R34.reuse, 0x11, !P1 ;  /* 0x000000112200780c */ /* 0x040fe20004f41670 */
[----:B------:R-:W-:Y:S01]  /*c8d0*/  FMUL R219, R219, UR28 ;  /* 0x0000001cdbdb7c20 */ /* 0x000fe20008400000 */
[----:B------:R-:W-:Y:S01]  /*c8e0*/  ISETP.LT.OR P5, PT, R34, 0x11, !P0 ;  /* 0x000000112200780c */ /* 0x000fe200047a1670 */
[----:B------:R-:W-:Y:S01]  /*c8f0*/  FMUL R218, R218, UR28 ;  /* 0x0000001cdada7c20 */ /* 0x000fe20008400000 */
[----:B------:R-:W-:Y:S01]  /*c900*/  ISETP.LT.OR P6, PT, R34, 0x12, !P0 ;  /* 0x000000122200780c */ /* 0x000fe200047c1670 */
[----:B------:R-:W-:Y:S01]  /*c910*/  FMUL R217, R217, UR28 ;  /* 0x0000001cd9d97c20 */ /* 0x000fe20008400000 */
[----:B------:R-:W-:Y:S01]  /*c920*/  FMUL R216, R216, UR28 ;  /* 0x0000001cd8d87c20 */ /* 0x000fe20008400000 */
[----:B------:R-:W-:Y:S01]  /*c930*/  FMUL R215, R215, UR28 ;  /* 0x0000001cd7d77c20 */ /* 0x000fe20008400000 */
[----:B------:R-:W-:Y:S01]  /*c940*/  F2FP.SATFINITE.E5M2.F32.PACK_AB_MERGE_C R219, RZ, R219, RZ ;  /* 0x000000dbffdb723e */ /* 0x000fe200048060ff */
[----:B------:R-:W-:Y:S01]  /*c950*/  FMUL R214, R214, UR28 ;  /* 0x0000001cd6d67c20 */ /* 0x000fe20008400000 */
[----:B------:R-:W-:Y:S01]  /*c960*/  F2FP.SATFINITE.E5M2.F32.PACK_AB_MERGE_C R29, RZ, R218, RZ ;  /* 0x000000daff1d723e */ /* 0x000fe200048060ff */
[----:B------:R-:W-:Y:S01]  /*c970*/  FMUL R213, R213, UR28 ;  /* 0x0000001cd5d57c20 */ /* 0x000fe20008400000 */
[----:B------:R-:W-:Y:S01]  /*c980*/  F2FP.SATFINITE.E5M2.F32.PACK_AB_MERGE_C R217, RZ, R217, RZ ;  /* 0x000000d9ffd9723e */ /* 0x000fe200048060ff */
[----:B------:R-:W-:Y:S01]  /*c990*/  FMUL R212, R212, UR28 ;  /* 0x0000001cd4d47c20 */ /* 0x000fe20008400000 */
[----:B0-----:R-:W-:Y:S01]  /*c9a0*/  F2FP.SATFINITE.E5M2.F32.PACK_AB_MERGE_C R31, RZ, R216, RZ ;  /* 0x000000d8ff1f723e */ /* 0x001fe200048060ff */
[----:B------:R-:W-:Y:S01]  /*c9b0*/  FMUL R211, R211, UR28 ;  /* 0x0000001cd3d37c20 */ /* 0x000fe20008400000 */
[----:B------:R-:W-:Y:S01]  /*c9c0*/  F2FP.SATFINITE.E5M2.F32.PACK_AB_MERGE_C R215, RZ, R215, RZ ;  /* 0x000000d7ffd7723e */ /* 0x000fe200048060ff */
[----:B------:R-:W-:Y:S01]  /*c9d0*/  @!P3 STG.E.U8 desc[UR22][R26.64+0x9], R219 ;  /* 0x000009db1a00b986 */ /* 0x000fe2000c101116 */
[----:B------:R-:W-:-:S03]  /*c9e0*/  ISETP.LT.OR P3, PT, R34, 0x19, !P1 ;  /* 0x000000192200780c */ /* 0x000fc60004f61670 */
[----:B------:R0:W-:Y:S01]  /*c9f0*/  @!P2 STG.E.U8 desc[UR22][R24.64+0x10], R29 ;  /* 0x0000101d1800a986 */ /* 0x0001e2000c101116 */
[----:B------:R-:W-:-:S03]  /*ca00*/  ISETP.LT.OR P2, PT, R34, 0x21, !P1 ;  /* 0x000000212200780c */ /* 0x000fc60004f41670 */
[----:B------:R-:W-:Y:S01]  /*ca10*/  @!P4 STG.E.U8 desc[UR22][R24.64+0x11], R217 ;  /* 0x000011d91800c986 */ /* 0x000fe2000c101116 */
[----:B------:R-:W-:-:S03]  /*ca20*/  ISETP.LT.OR P4, PT, R34, 0x1a, !P1 ;  /* 0x0000001a2200780c */ /* 0x000fc60004f81670 */
[----:B------:R1:W-:Y:S01]  /*ca30*/  @!P5 STG.E.U8 desc[UR22][R26.64+0x10], R31 ;  /* 0x0000101f1a00d986 */ /* 0x0003e2000c101116 */
[----:B------:R-:W-:-:S03]  /*ca40*/  ISETP.LT.OR P5, PT, R34, 0x19, !P0 ;  /* 0x000000192200780c */ /* 0x000fc600047a1670 */
[----:B------:R-:W-:Y:S01]  /*ca50*/  @!P6 STG.E.U8 desc[UR22][R26.64+0x11], R215 ;  /* 0x000011d71a00e986 */ /* 0x000fe2000c101116 */
[----:B------:R-:W-:Y:S01]  /*ca60*/  ISETP.LT.OR P6, PT, R34, 0x1a, !P0 ;  /* 0x0000001a2200780c */ /* 0x000fe200047c1670 */
[----:B------:R-:W-:Y:S01]  /*ca70*/  FMUL R210, R210, UR28 ;  /* 0x0000001cd2d27c20 */ /* 0x000fe20008400000 */
[----:B0-----:R-:W-:Y:S01]  /*ca80*/  F2FP.SATFINITE.E5M2.F32.PACK_AB_MERGE_C R29, RZ, R214, RZ ;  /* 0x000000d6ff1d723e */ /* 0x001fe200048060ff */
[----:B------:R-:W-:Y:S01]  /*ca90*/  FMUL R209, R209, UR28 ;  /* 0x0000001cd1d17c20 */ /* 0x000fe20008400000 */
[----:B------:R-:W-:Y:S01]  /*caa0*/  F2FP.SATFINITE.E5M2.F32.PACK_AB_MERGE_C R213, RZ, R213, RZ ;  /* 0x000000d5ffd5723e */ /* 0x000fe200048060ff */
[----:B------:R-:W-:Y:S01]  /*cab0*/  FMUL R208, R208, UR28 ;  /* 0x0000001cd0d07c20 */ /* 0x000fe20008400000 */
[----:B------:R-:W-:Y:S01]  /*cac0*/  F2FP.SATFINITE.E5M2.F32.PACK_AB_MERGE_C R211, RZ, R211, RZ ;  /* 0x000000d3ffd3723e */ /* 0x000fe200048060ff */
[----:B------:R-:W-:Y:S01]  /*cad0*/  FMUL R207, R207, UR28 ;  /* 0x0000001ccfcf7c20 */ /* 0x000fe20008400000 */
[----:B-1----:R-:W-:Y:S01]  /*cae0*/  F2FP.SATFINITE.E5M2.F32.PACK_AB_MERGE_C R31, RZ, R212, RZ ;  /* 0x000000d4ff1f723e */ /* 0x002fe200048060ff */
[----:B------:R-:W-:Y:S01]  /*caf0*/  FMUL R206, R206, UR28 ;  /* 0x0000001ccece7c20 */ /* 0x000fe20008400000 */
[----:B------:R-:W-:Y:S01]  /*cb00*/  F2FP.SATFINITE.E5M2.F32.PACK_AB_MERGE_C R33, RZ, R210, RZ ;  /* 0x000000d2ff21723e */ /* 0x000fe200048060ff */
[----:B------:R0:W-:Y:S01]  /*cb10*/  @!P3 STG.E.U8 desc[UR22][R24.64+0x18], R29 ;  /* 0x0000181d1800b986 */ /* 0x0001e2000c101116 */
[----:B------:R-:W-:-:S03]  /*cb20*/  ISETP.LT.OR P3, PT, R34, 0x22, !P1 ;  /* 0x000000222200780c */ /* 0x000fc60004f61670 */
[----:B------:R-:W-:Y:S01]  /*cb30*/  @!P4 STG.E.U8 desc[UR22][R24.64+0x19], R213 ;  /* 0x000019d51800c986 */ /* 0x000fe2000c101116 */
[----:B------:R-:W-:-:S03]  /*cb40*/  ISETP.LT.OR P4, PT, R34, 0x22, !P0 ;  /* 0x000000222200780c */ /* 0x000fc60004781670 */
[----:B------:R1:W-:Y:S01]  /*cb50*/  @!P5 STG.E.U8 desc[UR22][R26.64+0x18], R31 ;  /* 0x0000181f1a00d986 */ /* 0x0003e2000c101116 */
[----:B------:R-:W-:-:S03]  /*cb60*/  ISETP.LT.OR P5, PT, R34, 0x29, !P1 ;  /* 0x000000292200780c */ /* 0x000fc60004fa1670 */
[----:B------:R-:W-:Y:S01]  /*cb70*/  @!P6 STG.E.U8 desc[UR22][R26.64+0x19], R211 ;  /* 0x000019d31a00e986 */ /* 0x000fe2000c101116 */
[----:B------:R-:W-:-:S03]  /*cb80*/  ISETP.LT.OR P6, PT, R34, 0x2a, !P1 ;  /* 0x0000002a2200780c */ /* 0x000fc60004fc1670 */
[----:B------:R-:W-:Y:S01]  /*cb90*/  @!P2 STG.E.U8 desc[UR22][R24.64+0x20], R33 ;  /* 0x000020211800a986 */ /* 0x000fe2000c101116 */
[----:B------:R-:W-:Y:S01]  /*cba0*/  ISETP.LT.OR P2, PT, R34, 0x21, !P0 ;  /* 0x000000212200780c */ /* 0x000fe20004741670 */
[----:B------:R-:W-:Y:S01]  /*cbb0*/  FMUL R205, R205, UR28 ;  /* 0x0000001ccdcd7c20 */ /* 0x000fe20008400000 */
[----:B------:R-:W-:Y:S01]  /*cbc0*/  F2FP.SATFINITE.E5M2.F32.PACK_AB_MERGE_C R209, RZ, R209, RZ ;  /* 0x000000d1ffd1723e */ /* 0x000fe200048060ff */
[----:B------:R-:W-:Y:S01]  /*cbd0*/  FMUL R204, R204, UR28 ;  /* 0x0000001ccccc7c20 */ /* 0x000fe20008400000 */
[----:B0-----:R-:W-:Y:S01]  /*cbe0*/  F2FP.SATFINITE.E5M2.F32.PACK_AB_MERGE_C R29, RZ, R208, RZ ;  /* 0x000000d0ff1d723e */ /* 0x001fe200048060ff */
[----:B------:R-:W-:Y:S01]  /*cbf0*/  FMUL R203, R203, UR28 ;  /* 0x0000001ccbcb7c20 */ /* 0x000fe20008400000 */
[----:B------:R-:W-:Y:S01]  /*cc00*/  F2FP.SATFINITE.E5M2.F32.PACK_AB_MERGE_C R207, RZ, R207, RZ ;  /* 0x000000cfffcf723e */ /* 0x000fe200048060ff */
[----:B------:R-:W-:Y:S01]  /*cc10*/  FMUL R202, R202, UR28 ;  /* 0x0000001ccaca7c20 */ /* 0x000fe20008400000 */
[----:B-1----:R-:W-:Y:S01]  /*cc20*/  F2FP.SATFINITE.E5M2.F32.PACK_AB_MERGE_C R31, RZ, R206, RZ ;  /* 0x000000ceff1f723e */ /* 0x002fe200048060ff */
        /* <DEDUP_REMOVED lines=233> */
[----:B------:R-:W-:Y:S01]  /*dac0*/  F2FP.SATFINITE.E5M2.F32.PACK_AB_MERGE_C R21, RZ, R21, RZ ;  /* 0x00000015ff15723e */ /* 0x000fe200048060ff */
[----:B------:R-:W-:Y:S01]  /*dad0*/  FMUL R16, R16, UR28 ;  /* 0x0000001c10107c20 */ /* 0x000fe20008400000 */
[----:B------:R-:W-:Y:S01]  /*dae0*/  F2FP.SATFINITE.E5M2.F32.PACK_AB_MERGE_C R19, RZ, R19, RZ ;  /* 0x00000013ff13723e */ /* 0x000fe200048060ff */
[----:B------:R-:W-:Y:S01]  /*daf0*/  FMUL R15, R15, UR28 ;  /* 0x0000001c0f0f7c20 */ /* 0x000fe20008400000 */
[----:B0-----:R-:W-:Y:S01]  /*db00*/  F2FP.SATFINITE.E5M2.F32.PACK_AB_MERGE_C R29, RZ, R18, RZ ;  /* 0x00000012ff1d723e */ /* 0x001fe200048060ff */
[----:B------:R-:W-:Y:S01]  /*db10*/  FMUL R14, R14, UR28 ;  /* 0x0000001c0e0e7c20 */ /* 0x000fe20008400000 */
[----:B-1----:R-:W-:Y:S01]  /*db20*/  F2FP.SATFINITE.E5M2.F32.PACK_AB_MERGE_C R23, RZ, R20, RZ ;  /* 0x00000014ff17723e */ /* 0x002fe200048060ff */
[----:B------:R-:W-:Y:S01]  /*db30*/  @!P3 STG.E.U8 desc[UR22][R24.64+0x99], R21 ;  /* 0x000099151800b986 */ /* 0x000fe2000c101116 */
[----:B------:R-:W-:-:S02]  /*db40*/  F2FP.SATFINITE.E5M2.F32.PACK_AB_MERGE_C R17, RZ, R17, RZ ;  /* 0x00000011ff11723e */ /* 0x000fc400048060ff */
[C---:B------:R-:W-:Y:S01]  /*db50*/  ISETP.LT.OR P3, PT, R34.reuse, 0xa1, !P0 ;  /* 0x000000a12200780c */ /* 0x040fe20004761670 */
[----:B------:R0:W-:Y:S01]  /*db60*/  @!P4 STG.E.U8 desc[UR22][R26.64+0x99], R19 ;  /* 0x000099131a00c986 */ /* 0x0001e2000c101116 */
[----:B------:R-:W-:-:S03]  /*db70*/  ISETP.LT.OR P4, PT, R34, 0xa2, !P0 ;  /* 0x000000a22200780c */ /* 0x000fc60004781670 */
[----:B------:R-:W-:Y:S01]  /*db80*/  @!P2 STG.E.U8 desc[UR22][R26.64+0x98], R23 ;  /* 0x000098171a00a986 */ /* 0x000fe2000c101116 */
[----:B------:R-:W-:-:S03]  /*db90*/  ISETP.LT.OR P2, PT, R34, 0xa9, !P0 ;  /* 0x000000a92200780c */ /* 0x000fc60004741670 */
[----:B------:R-:W-:Y:S01]  /*dba0*/  @!P5 STG.E.U8 desc[UR22][R24.64+0xa0], R29 ;  /* 0x0000a01d1800d986 */ /* 0x000fe2000c101116 */
[----:B------:R-:W-:-:S03]  /*dbb0*/  ISETP.LT.OR P5, PT, R34, 0xa9, !P1 ;  /* 0x000000a92200780c */ /* 0x000fc60004fa1670 */
[----:B------:R1:W-:Y:S01]  /*dbc0*/  @!P6 STG.E.U8 desc[UR22][R24.64+0xa1], R17 ;  /* 0x0000a1111800e986 */ /* 0x0003e2000c101116 */
[----:B------:R-:W-:Y:S01]  /*dbd0*/  ISETP.LT.OR P6, PT, R34, 0xaa, !P1 ;  /* 0x000000aa2200780c */ /* 0x000fe20004fc1670 */
[----:B------:R-:W-:Y:S01]  /*dbe0*/  FMUL R13, R13, UR28 ;  /* 0x0000001c0d0d7c20 */ /* 0x000fe20008400000 */
[----:B0-----:R-:W-:Y:S01]  /*dbf0*/  F2FP.SATFINITE.E5M2.F32.PACK_AB_MERGE_C R19, RZ, R16, RZ ;  /* 0x00000010ff13723e */ /* 0x001fe200048060ff */
[----:B------:R-:W-:Y:S01]  /*dc00*/  FMUL R12, R12, UR28 ;  /* 0x0000001c0c0c7c20 */ /* 0x000fe20008400000 */
[----:B------:R-:W-:Y:S01]  /*dc10*/  F2FP.SATFINITE.E5M2.F32.PACK_AB_MERGE_C R15, RZ, R15, RZ ;  /* 0x0000000fff0f723e */ /* 0x000fe200048060ff */
[----:B------:R-:W-:Y:S01]  /*dc20*/  FMUL R11, R11, UR28 ;  /* 0x0000001c0b0b7c20 */ /* 0x000fe20008400000 */
[----:B------:R-:W-:Y:S01]  /*dc30*/  F2FP.SATFINITE.E5M2.F32.PACK_AB_MERGE_C R13, RZ, R13, RZ ;  /* 0x0000000dff0d723e */ /* 0x000fe200048060ff */
[----:B------:R-:W-:Y:S01]  /*dc40*/  @!P3 STG.E.U8 desc[UR22][R26.64+0xa0], R19 ;  /* 0x0000a0131a00b986 */ /* 0x000fe2000c101116 */
[----:B------:R-:W-:Y:S02]  /*dc50*/  F2FP.SATFINITE.E5M2.F32.PACK_AB_MERGE_C R21, RZ, R12, RZ ;  /* 0x0000000cff15723e */ /* 0x000fe400048060ff */
[----:B-1----:R-:W-:Y:S01]  /*dc60*/  F2FP.SATFINITE.E5M2.F32.PACK_AB_MERGE_C R17, RZ, R14, RZ ;  /* 0x0000000eff11723e */ /* 0x002fe200048060ff */
[----:B------:R-:W-:Y:S01]  /*dc70*/  @!P4 STG.E.U8 desc[UR22][R26.64+0xa1], R15 ;  /* 0x0000a10f1a00c986 */ /* 0x000fe2000c101116 */
[----:B------:R-:W-:-:S02]  /*dc80*/  ISETP.LT.OR P3, PT, R34, 0xaa, !P0 ;  /* 0x000000aa2200780c */ /* 0x000fc40004761670 */
[----:B------:R-:W-:Y:S01]  /*dc90*/  ISETP.LT.OR P4, PT, R34, 0xb2, !P1 ;  /* 0x000000b22200780c */ /* 0x000fe20004f81670 */
[----:B------:R-:W-:Y:S01]  /*dca0*/  @!P5 STG.E.U8 desc[UR22][R24.64+0xa8], R17 ;  /* 0x0000a8111800d986 */ /* 0x000fe2000c101116 */
[----:B------:R-:W-:-:S03]  /*dcb0*/  FMUL R9, R9, UR28 ;  /* 0x0000001c09097c20 */ /* 0x000fc60008400000 */
[----:B------:R0:W-:Y:S01]  /*dcc0*/  @!P6 STG.E.U8 desc[UR22][R24.64+0xa9], R13 ;  /* 0x0000a90d1800e986 */ /* 0x0001e2000c101116 */
[----:B------:R-:W-:-:S03]  /*dcd0*/  ISETP.LT.OR P5, PT, R34, 0xb1, !P0 ;  /* 0x000000b12200780c */ /* 0x000fc600047a1670 */
[----:B------:R-:W-:Y:S01]  /*dce0*/  @!P2 STG.E.U8 desc[UR22][R26.64+0xa8], R21 ;  /* 0x0000a8151a00a986 */ /* 0x000fe2000c101116 */
[C---:B------:R-:W-:Y:S02]  /*dcf0*/  ISETP.LT.OR P2, PT, R34.reuse, 0xb1, !P1 ;  /* 0x000000b12200780c */ /* 0x040fe40004f41670 */
[----:B------:R-:W-:Y:S01]  /*dd00*/  ISETP.LT.OR P6, PT, R34, 0xb2, !P0 ;  /* 0x000000b22200780c */ /* 0x000fe200047c1670 */
[----:B------:R-:W-:Y:S01]  /*dd10*/  FMUL R10, R10, UR28 ;  /* 0x0000001c0a0a7c20 */ /* 0x000fe20008400000 */
[----:B------:R-:W-:Y:S01]  /*dd20*/  F2FP.SATFINITE.E5M2.F32.PACK_AB_MERGE_C R11, RZ, R11, RZ ;  /* 0x0000000bff0b723e */ /* 0x000fe200048060ff */
[----:B------:R-:W-:Y:S01]  /*dd30*/  FMUL R8, R8, UR28 ;  /* 0x0000001c08087c20 */ /* 0x000fe20008400000 */
[----:B------:R-:W-:Y:S01]  /*dd40*/  FMUL R7, R7, UR28 ;  /* 0x0000001c07077c20 */ /* 0x000fe20008400000 */
[----:B------:R-:W-:Y:S01]  /*dd50*/  F2FP.SATFINITE.E5M2.F32.PACK_AB_MERGE_C R9, RZ, R9, RZ ;  /* 0x00000009ff09723e */ /* 0x000fe200048060ff */
[----:B-----5:R-:W-:Y:S01]  /*dd60*/  FMUL R5, R5, UR28 ;  /* 0x0000001c05057c20 */ /* 0x020fe20008400000 */
[----:B0-----:R-:W-:Y:S01]  /*dd70*/  F2FP.SATFINITE.E5M2.F32.PACK_AB_MERGE_C R13, RZ, R10, RZ ;  /* 0x0000000aff0d723e */ /* 0x001fe200048060ff */
[----:B------:R-:W-:Y:S01]  /*dd80*/  @!P3 STG.E.U8 desc[UR22][R26.64+0xa9], R11 ;  /* 0x0000a90b1a00b986 */ /* 0x000fe2000c101116 */
[----:B------:R-:W-:-:S02]  /*dd90*/  F2FP.SATFINITE.E5M2.F32.PACK_AB_MERGE_C R15, RZ, R8, RZ ;  /* 0x00000008ff0f723e */ /* 0x000fc400048060ff */
[----:B------:R-:W-:Y:S01]  /*dda0*/  F2FP.SATFINITE.E5M2.F32.PACK_AB_MERGE_C R7, RZ, R7, RZ ;  /* 0x00000007ff07723e */ /* 0x000fe200048060ff */
[----:B------:R-:W-:Y:S01]  /*ddb0*/  @!P4 STG.E.U8 desc[UR22][R24.64+0xb1], R9 ;  /* 0x0000b1091800c986 */ /* 0x000fe2000c101116 */
[----:B------:R-:W-:Y:S01]  /*ddc0*/  ISETP.LT.OR P4, PT, R34, 0xba, !P1 ;  /* 0x000000ba2200780c */ /* 0x000fe20004f81670 */
[----:B------:R-:W-:Y:S01]  /*ddd0*/  FMUL R2, R2, UR28 ;  /* 0x0000001c02027c20 */ /* 0x000fe20008400000 */
[C---:B------:R-:W-:Y:S01]  /*dde0*/  ISETP.LT.OR P3, PT, R34.reuse, 0xb9, !P1 ;  /* 0x000000b92200780c */ /* 0x040fe20004f61670 */
[----:B------:R0:W-:Y:S01]  /*ddf0*/  @!P2 STG.E.U8 desc[UR22][R24.64+0xb0], R13 ;  /* 0x0000b00d1800a986 */ /* 0x0001e2000c101116 */
[----:B------:R-:W-:-:S03]  /*de00*/  ISETP.LT.OR P2, PT, R34, 0xc1, !P1 ;  /* 0x000000c12200780c */ /* 0x000fc60004f41670 */
[----:B------:R-:W-:Y:S01]  /*de10*/  @!P5 STG.E.U8 desc[UR22][R26.64+0xb0], R15 ;  /* 0x0000b00f1a00d986 */ /* 0x000fe2000c101116 */
[----:B------:R-:W-:-:S03]  /*de20*/  ISETP.LT.OR P5, PT, R34, 0xb9, !P0 ;  /* 0x000000b92200780c */ /* 0x000fc600047a1670 */
[----:B------:R1:W-:Y:S01]  /*de30*/  @!P6 STG.E.U8 desc[UR22][R26.64+0xb1], R7 ;  /* 0x0000b1071a00e986 */ /* 0x0003e2000c101116 */
[----:B------:R-:W-:Y:S01]  /*de40*/  ISETP.LT.OR P6, PT, R34, 0xba, !P0 ;  /* 0x000000ba2200780c */ /* 0x000fe200047c1670 */
[----:B------:R-:W-:Y:S01]  /*de50*/  FMUL R6, R6, UR28 ;  /* 0x0000001c06067c20 */ /* 0x000fe20008400000 */
[----:B------:R-:W-:Y:S01]  /*de60*/  FMUL R4, R4, UR28 ;  /* 0x0000001c04047c20 */ /* 0x000fe20008400000 */
[----:B------:R-:W-:Y:S01]  /*de70*/  FMUL R3, R3, UR28 ;  /* 0x0000001c03037c20 */ /* 0x000fe20008400000 */
[----:B------:R-:W-:Y:S01]  /*de80*/  F2FP.SATFINITE.E5M2.F32.PACK_AB_MERGE_C R5, RZ, R5, RZ ;  /* 0x00000005ff05723e */ /* 0x000fe200048060ff */
[----:B------:R-:W2:Y:S01]  /*de90*/  LDL.LU R220, [R1+0x18] ;  /* 0x0000180001dc7983 */ /* 0x000ea20000300800 */
[----:B0-----:R-:W-:Y:S01]  /*dea0*/  F2FP.SATFINITE.E5M2.F32.PACK_AB_MERGE_C R13, RZ, R2, RZ ;  /* 0x00000002ff0d723e */ /* 0x001fe200048060ff */
[----:B------:R-:W-:Y:S01]  /*deb0*/  FMUL R0, R0, UR28 ;  /* 0x0000001c00007c20 */ /* 0x000fe20008400000 */
[----:B---3--:R-:W-:Y:S01]  /*dec0*/  FMUL R2, R222, UR28 ;  /* 0x0000001cde027c20 */ /* 0x008fe20008400000 */
[----:B------:R-:W3:Y:S01]  /*ded0*/  LDL.LU R223, [R1+0x1c] ;  /* 0x00001c0001df7983 */ /* 0x000ee20000300800 */
[----:B------:R-:W-:-:S03]  /*dee0*/  F2FP.SATFINITE.E5M2.F32.PACK_AB_MERGE_C R9, RZ, R6, RZ ;  /* 0x00000006ff09723e */ /* 0x000fc600048060ff */
[----:B------:R-:W3:Y:S01]  /*def0*/  LDL.LU R222, [R1+0x20] ;  /* 0x0000200001de7983 */ /* 0x000ee20000300800 */
[----:B-1----:R-:W-:Y:S02]  /*df00*/  F2FP.SATFINITE.E5M2.F32.PACK_AB_MERGE_C R7, RZ, R4, RZ ;  /* 0x00000004ff07723e */ /* 0x002fe400048060ff */
[----:B------:R-:W-:Y:S01]  /*df10*/  F2FP.SATFINITE.E5M2.F32.PACK_AB_MERGE_C R11, RZ, R3, RZ ;  /* 0x00000003ff0b723e */ /* 0x000fe200048060ff */
[----:B------:R0:W-:Y:S01]  /*df20*/  @!P4 STG.E.U8 desc[UR22][R24.64+0xb9], R5 ;  /* 0x0000b9051800c986 */ /* 0x0001e2000c101116 */
[----:B----4-:R-:W-:-:S03]  /*df30*/  FMUL R4, R224, UR28 ;  /* 0x0000001ce0047c20 */ /* 0x010fc60008400000 */
[----:B------:R-:W4:Y:S01]  /*df40*/  LDL.LU R224, [R1+0x24] ;  /* 0x0000240001e07983 */ /* 0x000f220000300800 */
[----:B--2---:R-:W-:-:S03]  /*df50*/  FMUL R3, R221, UR28 ;  /* 0x0000001cdd037c20 */ /* 0x004fc60008400000 */
[----:B------:R-:W-:Y:S01]  /*df60*/  @!P3 STG.E.U8 desc[UR22][R24.64+0xb8], R9 ;  /* 0x0000b8091800b986 */ /* 0x000fe2000c101116 */
[----:B0-----:R-:W-:Y:S01]  /*df70*/  F2FP.SATFINITE.E5M2.F32.PACK_AB_MERGE_C R5, RZ, R0, RZ ;  /* 0x00000000ff05723e */ /* 0x001fe200048060ff */
[----:B------:R-:W-:Y:S02]  /*df80*/  FMUL R0, R225, UR28 ;  /* 0x0000001ce1007c20 */ /* 0x000fe40008400000 */
[----:B------:R0:W-:Y:S04]  /*df90*/  @!P5 STG.E.U8 desc[UR22][R26.64+0xb8], R7 ;  /* 0x0000b8071a00d986 */ /* 0x0001e8000c101116 */
[----:B------:R-:W2:Y:S04]  /*dfa0*/  LDL.LU R225, [R1+0x28] ;  /* 0x0000280001e17983 */ /* 0x000ea80000300800 */
[----:B------:R-:W-:Y:S04]  /*dfb0*/  @!P6 STG.E.U8 desc[UR22][R26.64+0xb9], R11 ;  /* 0x0000b90b1a00e986 */ /* 0x000fe8000c101116 */
[----:B------:R1:W-:Y:S01]  /*dfc0*/  @!P2 STG.E.U8 desc[UR22][R24.64+0xc0], R13 ;  /* 0x0000c00d1800a986 */ /* 0x0003e2000c101116 */
[----:B0-----:R-:W-:Y:S01]  /*dfd0*/  F2FP.SATFINITE.E5M2.F32.PACK_AB_MERGE_C R7, RZ, R2, RZ ;  /* 0x00000002ff07723e */ /* 0x001fe200048060ff */
[----:B------:R-:W-:-:S02]  /*dfe0*/  FMUL R2, R227, UR28 ;  /* 0x0000001ce3027c20 */ /* 0x000fc40008400000 */
[----:B------:R-:W2:Y:S01]  /*dff0*/  LDL.LU R221, [R1+0x2c] ;  /* 0x00002c0001dd7983 */ /* 0x000ea20000300800 */
[----:B-1----:R-:W-:Y:S01]  /*e000*/  F2FP.SATFINITE.E5M2.F32.PACK_AB_MERGE_C R13, RZ, R0, RZ ;  /* 0x00000000ff0d723e */ /* 0x002fe200048060ff */
[----:B------:R-:W-:Y:S02]  /*e010*/  FMUL R0, R226, UR28 ;  /* 0x0000001ce2007c20 */ /* 0x000fe40008400000 */
[----:B------:R-:W2:Y:S04]  /*e020*/  LDL.LU R226, [R1+0x30] ;  /* 0x0000300001e27983 */ /* 0x000ea80000300800 */
[----:B------:R-:W2:Y:S01]  /*e030*/  LDL.LU R227, [R1+0x34] ;  /* 0x0000340001e37983 */ /* 0x000ea20000300800 */
[C---:B------:R-:W-:Y:S02]  /*e040*/  ISETP.LT.OR P3, PT, R34.reuse, 0xc2, !P1 ;  /* 0x000000c22200780c */ /* 0x040fe40004f61670 */
[----:B------:R-:W-:-:S02]  /*e050*/  ISETP.LT.OR P4, PT, R34, 0xc2, !P0 ;  /* 0x000000c22200780c */ /* 0x000fc40004781670 */
[C---:B------:R-:W-:Y:S02]  /*e060*/  ISETP.LT.OR P2, PT, R34.reuse, 0xc1, !P0 ;  /* 0x000000c12200780c */ /* 0x040fe40004741670 */
[C---:B------:R-:W-:Y:S02]  /*e070*/  ISETP.LT.OR P6, PT, R34.reuse, 0xca, !P1 ;  /* 0x000000ca2200780c */ /* 0x040fe40004fc1670 */
[----:B------:R-:W-:Y:S02]  /*e080*/  F2FP.SATFINITE.E5M2.F32.PACK_AB_MERGE_C R9, RZ, R3, RZ ;  /* 0x00000003ff09723e */ /* 0x000fe400048060ff */
[----:B------:R-:W-:-:S03]  /*e090*/  ISETP.LT.OR P5, PT, R34, 0xc9, !P1 ;  /* 0x000000c92200780c */ /* 0x000fc60004fa1670 */
[----:B------:R0:W-:Y:S01]  /*e0a0*/  @!P3 STG.E.U8 desc[UR22][R24.64+0xc1], R5 ;  /* 0x0000c1051800b986 */ /* 0x0001e2000c101116 */
[----:B------:R-:W-:-:S03]  /*e0b0*/  ISETP.LT.OR P3, PT, R34, 0xc9, !P0 ;  /* 0x000000c92200780c */ /* 0x000fc60004761670 */
[----:B------:R-:W-:Y:S01]  /*e0c0*/  @!P4 STG.E.U8 desc[UR22][R26.64+0xc1], R9 ;  /* 0x0000c1091a00c986 */ /* 0x000fe2000c101116 */
[----:B------:R-:W-:Y:S02]  /*e0d0*/  ISETP.LT.OR P4, PT, R34, 0xca, !P0 ;  /* 0x000000ca2200780c */ /* 0x000fe40004781670 */
[----:B------:R-:W-:Y:S01]  /*e0e0*/  F2FP.SATFINITE.E5M2.F32.PACK_AB_MERGE_C R11, RZ, R4, RZ ;  /* 0x00000004ff0b723e */ /* 0x000fe200048060ff */
[----:B------:R1:W-:Y:S01]  /*e0f0*/  @!P2 STG.E.U8 desc[UR22][R26.64+0xc0], R7 ;  /* 0x0000c0071a00a986 */ /* 0x0003e2000c101116 */
[----:B0-----:R-:W-:-:S03]  /*e100*/  F2FP.SATFINITE.E5M2.F32.PACK_AB_MERGE_C R5, RZ, R0, RZ ;  /* 0x00000000ff05723e */ /* 0x001fc600048060ff */
[----:B------:R0:W-:Y:S04]  /*e110*/  @!P6 STG.E.U8 desc[UR22][R24.64+0xc9], R13 ;  /* 0x0000c90d1800e986 */ /* 0x0001e8000c101116 */
[----:B------:R-:W-:Y:S01]  /*e120*/  @!P5 STG.E.U8 desc[UR22][R24.64+0xc8], R11 ;  /* 0x0000c80b1800d986 */ /* 0x000fe2000c101116 */
[----:B-1----:R-:W-:-:S03]  /*e130*/  F2FP.SATFINITE.E5M2.F32.PACK_AB_MERGE_C R7, RZ, R2, RZ ;  /* 0x00000002ff07723e */ /* 0x002fc600048060ff */
[----:B------:R1:W-:Y:S04]  /*e140*/  @!P3 STG.E.U8 desc[UR22][R26.64+0xc8], R5 ;  /* 0x0000c8051a00b986 */ /* 0x0003e8000c101116 */
[----:B------:R2:W-:Y:S01]  /*e150*/  @!P4 STG.E.U8 desc[UR22][R26.64+0xc9], R7 ;  /* 0x0000c9071a00c986 */ /* 0x0005e2000c101116 */
[----:B------:R-:W-:-:S03]  /*e160*/  FMUL R3, R220, UR28 ;  /* 0x0000001cdc037c20 */ /* 0x000fc60008400000 */
[----:B------:R-:W2:Y:S01]  /*e170*/  LDL.LU R220, [R1+0x38] ;  /* 0x0000380001dc7983 */ /* 0x000ea20000300800 */
[----:B---3--:R-:W-:-:S03]  /*e180*/  FMUL R4, R223, UR28 ;  /* 0x0000001cdf047c20 */ /* 0x008fc60008400000 */
[----:B------:R-:W3:Y:S01]  /*e190*/  LDL.LU R223, [R1+0x3c] ;  /* 0x00003c0001df7983 */ /* 0x000ee20000300800 */
[----:B------:R-:W-:-:S03]  /*e1a0*/  FMUL R0, R222, UR28 ;  /* 0x0000001cde007c20 */ /* 0x000fc60008400000 */
[----:B------:R-:W3:Y:S02]  /*e1b0*/  LDL.LU R222, [R1+0x40] ;  /* 0x0000400001de7983 */ /* 0x000ee40000300800 */
[----:B0-----:R-:W-:Y:S01]  /*e1c0*/  F2FP.SATFINITE.E5M2.F32.PACK_AB_MERGE_C R13, RZ, R0, RZ ;  /* 0x00000000ff0d723e */ /* 0x001fe200048060ff */
[----:B----4-:R-:W-:Y:S02]  /*e1d0*/  FMUL R0, R224, UR28 ;  /* 0x0000001ce0007c20 */ /* 0x010fe40008400000 */
[----:B------:R-:W4:Y:S03]  /*e1e0*/  LDL.LU R224, [R1+0x44] ;  /* 0x0000440001e07983 */ /* 0x000f260000300800 */
[----:B-1----:R-:W-:Y:S01]  /*e1f0*/  F2FP.SATFINITE.E5M2.F32.PACK_AB_MERGE_C R5, RZ, R0, RZ ;  /* 0x00000000ff05723e */ /* 0x002fe200048060ff */
[----:B--2---:R-:W-:Y:S02]  /*e200*/  FMUL R2, R225, UR28 ;  /* 0x0000001ce1027c20 */ /* 0x004fe40008400000 */
[----:B------:R-:W2:Y:S03]  /*e210*/  LDL.LU R225, [R1+0x48] ;  /* 0x0000480001e17983 */ /* 0x000ea60000300800 */
[----:B------:R-:W-:Y:S01]  /*e220*/  F2FP.SATFINITE.E5M2.F32.PACK_AB_MERGE_C R7, RZ, R2, RZ ;  /* 0x00000002ff07723e */ /* 0x000fe200048060ff */
[----:B------:R-:W-:-:S02]  /*e230*/  FMUL R0, R226, UR28 ;  /* 0x0000001ce2007c20 */ /* 0x000fc40008400000 */
[----:B------:R-:W2:Y:S01]  /*e240*/  LDL.LU R226, [R1+0x4c] ;  /* 0x00004c0001e27983 */ /* 0x000ea20000300800 */
[----:B------:R-:W-:-:S03]  /*e250*/  FMUL R2, R227, UR28 ;  /* 0x0000001ce3027c20 */ /* 0x000fc60008400000 */
[----:B------:R-:W2:Y:S01]  /*e260*/  LDL.LU R227, [R1+0x50] ;  /* 0x0000500001e37983 */ /* 0x000ea20000300800 */
[C---:B------:R-:W-:Y:S02]  /*e270*/  ISETP.LT.OR P5, PT, R34.reuse, 0xd1, !P1 ;  /* 0x000000d12200780c */ /* 0x040fe40004fa1670 */
[C---:B------:R-:W-:Y:S01]  /*e280*/  ISETP.LT.OR P6, PT, R34.reuse, 0xd2, !P1 ;  /* 0x000000d22200780c */ /* 0x040fe20004fc1670 */
[----:B------:R-:W2:Y:S01]  /*e290*/  LDL.LU R218, [R1+0x54] ;  /* 0x0000540001da7983 */ /* 0x000ea20000300800 */
[C---:B------:R-:W-:Y:S02]  /*e2a0*/  ISETP.LT.OR P2, PT, R34.reuse, 0xd1, !P0 ;  /* 0x000000d12200780c */ /* 0x040fe40004741670 */
[----:B------:R-:W-:Y:S02]  /*e2b0*/  F2FP.SATFINITE.E5M2.F32.PACK_AB_MERGE_C R9, RZ, R3, RZ ;  /* 0x00000003ff09723e */ /* 0x000fe400048060ff */
[----:B------:R-:W-:Y:S02]  /*e2c0*/  F2FP.SATFINITE.E5M2.F32.PACK_AB_MERGE_C R11, RZ, R4, RZ ;  /* 0x00000004ff0b723e */ /* 0x000fe400048060ff */
[----:B------:R-:W-:-:S03]  /*e2d0*/  ISETP.LT.OR P3, PT, R34, 0xd2, !P0 ;  /* 0x000000d22200780c */ /* 0x000fc60004761670 */
[----:B------:R-:W-:Y:S01]  /*e2e0*/  @!P5 STG.E.U8 desc[UR22][R24.64+0xd0], R9 ;  /* 0x0000d0091800d986 */ /* 0x000fe2000c101116 */
[----:B------:R-:W-:-:S03]  /*e2f0*/  ISETP.LT.OR P4, PT, R34, 0xd9, !P0 ;  /* 0x000000d92200780c */ /* 0x000fc60004781670 */
[----:B------:R0:W-:Y:S01]  /*e300*/  @!P6 STG.E.U8 desc[UR22][R24.64+0xd1], R11 ;  /* 0x0000d10b1800e986 */ /* 0x0001e2000c101116 */
[----:B------:R-:W-:-:S03]  /*e310*/  ISETP.LT.OR P6, PT, R34, 0xda, !P1 ;  /* 0x000000da2200780c */ /* 0x000fc60004fc1670 */
[----:B------:R1:W-:Y:S01]  /*e320*/  @!P2 STG.E.U8 desc[UR22][R26.64+0xd0], R13 ;  /* 0x0000d00d1a00a986 */ /* 0x0003e2000c101116 */
[----:B------:R-:W-:Y:S01]  /*e330*/  ISETP.LT.OR P2, PT, R34, 0xd9, !P1 ;  /* 0x000000d92200780c */ /* 0x000fe20004f41670 */
[----:B------:R-:W-:Y:S02]  /*e340*/  FMUL R3, R221, UR28 ;  /* 0x0000001cdd037c20 */ /* 0x000fe40008400000 */
[----:B------:R-:W2:Y:S01]  /*e350*/  LDL.LU R221, [R1+0x58] ;  /* 0x0000580001dd7983 */ /* 0x000ea20000300800 */
[----:B0-----:R-:W-:-:S03]  /*e360*/  F2FP.SATFINITE.E5M2.F32.PACK_AB_MERGE_C R11, RZ, R0, RZ ;  /* 0x00000000ff0b723e */ /* 0x001fc600048060ff */
[----:B------:R0:W-:Y:S01]  /*e370*/  @!P3 STG.E.U8 desc[UR22][R26.64+0xd1], R5 ;  /* 0x0000d1051a00b986 */ /* 0x0001e2000c101116 */
[----:B------:R-:W-:Y:S02]  /*e380*/  F2FP.SATFINITE.E5M2.F32.PACK_AB_MERGE_C R9, RZ, R3, RZ ;  /* 0x00000003ff09723e */ /* 0x000fe400048060ff */
[----:B-1----:R-:W-:-:S03]  /*e390*/  F2FP.SATFINITE.E5M2.F32.PACK_AB_MERGE_C R13, RZ, R2, RZ ;  /* 0x00000002ff0d723e */ /* 0x002fc600048060ff */
[----:B------:R1:W-:Y:S04]  /*e3a0*/  @!P2 STG.E.U8 desc[UR22][R24.64+0xd8], R7 ;  /* 0x0000d8071800a986 */ /* 0x0003e8000c101116 */
[----:B------:R-:W-:Y:S04]  /*e3b0*/  @!P6 STG.E.U8 desc[UR22][R24.64+0xd9], R9 ;  /* 0x0000d9091800e986 */ /* 0x000fe8000c101116 */
[----:B------:R1:W-:Y:S01]  /*e3c0*/  @!P4 STG.E.U8 desc[UR22][R26.64+0xd8], R11 ;  /* 0x0000d80b1a00c986 */ /* 0x0003e2000c101116 */
[----:B------:R-:W-:-:S03]  /*e3d0*/  FMUL R0, R220, UR28 ;  /* 0x0000001cdc007c20 */ /* 0x000fc60008400000 */
[----:B------:R-:W2:Y:S01]  /*e3e0*/  LDL.LU R220, [R1+0x5c] ;  /* 0x00005c0001dc7983 */ /* 0x000ea20000300800 */
[----:B---3--:R-:W-:Y:S01]  /*e3f0*/  FMUL R2, R223, UR28 ;  /* 0x0000001cdf027c20 */ /* 0x008fe20008400000 */
[----:B0-----:R-:W-:Y:S02]  /*e400*/  F2FP.SATFINITE.E5M2.F32.PACK_AB_MERGE_C R5, RZ, R0, RZ ;  /* 0x00000000ff05723e */ /* 0x001fe400048060ff */
[----:B------:R-:W3:Y:S01]  /*e410*/  LDL.LU R223, [R1+0x60] ;  /* 0x0000600001df7983 */ /* 0x000ee20000300800 */
[----:B------:R-:W-:-:S03]  /*e420*/  FMUL R3, R222, UR28 ;  /* 0x0000001cde037c20 */ /* 0x000fc60008400000 */
[----:B------:R-:W3:Y:S01]  /*e430*/  LDL.LU R222, [R1+0x64] ;  /* 0x0000640001de7983 */ /* 0x000ee20000300800 */
[----:B----4-:R-:W-:Y:S01]  /*e440*/  FMUL R0, R224, UR28 ;  /* 0x0000001ce0007c20 */ /* 0x010fe20008400000 */
[----:B-1----:R-:W-:Y:S02]  /*e450*/  F2FP.SATFINITE.E5M2.F32.PACK_AB_MERGE_C R7, RZ, R2, RZ ;  /* 0x00000002ff07723e */ /* 0x002fe400048060ff */
[----:B------:R-:W4:Y:S02]  /*e460*/  LDL.LU R224, [R1+0x68] ;  /* 0x0000680001e07983 */ /* 0x000f240000300800 */
[----:B------:R-:W-:Y:S01]  /*e470*/  F2FP.SATFINITE.E5M2.F32.PACK_AB_MERGE_C R11, RZ, R0, RZ ;  /* 0x00000000ff0b723e */ /* 0x000fe200048060ff */
[----:B--2---:R-:W-:Y:S02]  /*e480*/  FMUL R4, R225, UR28 ;  /* 0x0000001ce1047c20 */ /* 0x004fe40008400000 */
[----:B------:R-:W2:Y:S01]  /*e490*/  LDL.LU R225, [R1+0x6c] ;  /* 0x00006c0001e17983 */ /* 0x000ea20000300800 */
[----:B------:R-:W-:-:S03]  /*e4a0*/  FMUL R0, R226, UR28 ;  /* 0x0000001ce2007c20 */ /* 0x000fc60008400000 */
[----:B------:R-:W2:Y:S01]  /*e4b0*/  LDL.LU R226, [R1+0x70] ;  /* 0x0000700001e27983 */ /* 0x000ea20000300800 */
[----:B------:R-:W-:-:S03]  /*e4c0*/  FMUL R2, R227, UR28 ;  /* 0x0000001ce3027c20 */ /* 0x000fc60008400000 */
[----:B------:R-:W2:Y:S01]  /*e4d0*/  LDL.LU R227, [R1+0x74] ;  /* 0x0000740001e37983 */ /* 0x000ea20000300800 */
[C---:B------:R-:W-:Y:S02]  /*e4e0*/  ISETP.LT.OR P5, PT, R34.reuse, 0xda, !P0 ;  /* 0x000000da2200780c */ /* 0x040fe400047a1670 */
[C---:B------:R-:W-:Y:S02]  /*e4f0*/  ISETP.LT.OR P2, PT, R34.reuse, 0xe1, !P1 ;  /* 0x000000e12200780c */ /* 0x040fe40004f41670 */
[C---:B------:R-:W-:Y:S02]  /*e500*/  ISETP.LT.OR P3, PT, R34.reuse, 0xe2, !P1 ;  /* 0x000000e22200780c */ /* 0x040fe40004f61670 */
[C---:B------:R-:W-:Y:S02]  /*e510*/  ISETP.LT.OR P4, PT, R34.reuse, 0xe1, !P0 ;  /* 0x000000e12200780c */ /* 0x040fe40004781670 */
[----:B------:R-:W-:-:S05]  /*e520*/  ISETP.LT.OR P6, PT, R34, 0xe9, !P1 ;  /* 0x000000e92200780c */ /* 0x000fca0004fc1670 */
[----:B------:R0:W-:Y:S01]  /*e530*/  @!P5 STG.E.U8 desc[UR22][R26.64+0xd9], R13 ;  /* 0x0000d90d1a00d986 */ /* 0x0001e2000c101116 */
[C---:B------:R-:W-:Y:S02]  /*e540*/  ISETP.LT.OR P5, PT, R34.reuse, 0xe2, !P0 ;  /* 0x000000e22200780c */ /* 0x040fe400047a1670 */
[----:B------:R-:W-:Y:S01]  /*e550*/  F2FP.SATFINITE.E5M2.F32.PACK_AB_MERGE_C R9, RZ, R3, RZ ;  /* 0x00000003ff09723e */ /* 0x000fe200048060ff */
[----:B------:R1:W-:Y:S01]  /*e560*/  @!P2 STG.E.U8 desc[UR22][R24.64+0xe0], R5 ;  /* 0x0000e0051800a986 */ /* 0x0003e2000c101116 */
[----:B------:R-:W-:-:S03]  /*e570*/  ISETP.LT.OR P2, PT, R34, 0xea, !P1 ;  /* 0x000000ea2200780c */ /* 0x000fc60004f41670 */
[----:B------:R1:W-:Y:S01]  /*e580*/  @!P3 STG.E.U8 desc[UR22][R24.64+0xe1], R7 ;  /* 0x0000e1071800b986 */ /* 0x0003e2000c101116 */
[----:B0-----:R-:W-:-:S03]  /*e590*/  F2FP.SATFINITE.E5M2.F32.PACK_AB_MERGE_C R13, RZ, R4, RZ ;  /* 0x00000004ff0d723e */ /* 0x001fc600048060ff */
[----:B------:R0:W-:Y:S01]  /*e5a0*/  @!P4 STG.E.U8 desc[UR22][R26.64+0xe0], R9 ;  /* 0x0000e0091a00c986 */ /* 0x0001e2000c101116 */
[C---:B------:R-:W-:Y:S02]  /*e5b0*/  ISETP.LT.OR P3, PT, R34.reuse, 0xe9, !P0 ;  /* 0x000000e92200780c */ /* 0x040fe40004761670 */
[----:B------:R-:W-:Y:S01]  /*e5c0*/  ISETP.LT.OR P4, PT, R34, 0xea, !P0 ;  /* 0x000000ea2200780c */ /* 0x000fe20004781670 */
[----:B------:R3:W-:Y:S01]  /*e5d0*/  @!P5 STG.E.U8 desc[UR22][R26.64+0xe1], R11 ;  /* 0x0000e10b1a00d986 */ /* 0x0007e2000c101116 */
[----:B-1----:R-:W-:-:S03]  /*e5e0*/  F2FP.SATFINITE.E5M2.F32.PACK_AB_MERGE_C R5, RZ, R0, RZ ;  /* 0x00000000ff05723e */ /* 0x002fc600048060ff */
[----:B------:R1:W-:Y:S01]  /*e5f0*/  @!P6 STG.E.U8 desc[UR22][R24.64+0xe8], R13 ;  /* 0x0000e80d1800e986 */ /* 0x0003e2000c101116 */
[----:B------:R-:W-:Y:S01]  /*e600*/  ISETP.LT.OR P6, PT, R34, 0xf1, !P1 ;  /* 0x000000f12200780c */ /* 0x000fe20004fc1670 */
[----:B------:R-:W-:Y:S01]  /*e610*/  FMUL R0, R218, UR28 ;  /* 0x0000001cda007c20 */ /* 0x000fe20008400000 */
[----:B------:R-:W-:Y:S01]  /*e620*/  FMUL R3, R221, UR28 ;  /* 0x0000001cdd037c20 */ /* 0x000fe20008400000 */
[----:B------:R-:W-:-:S03]  /*e630*/  F2FP.SATFINITE.E5M2.F32.PACK_AB_MERGE_C R7, RZ, R2, RZ ;  /* 0x00000002ff07723e */ /* 0x000fc600048060ff */
[----:B0-----:R-:W-:Y:S02]  /*e640*/  F2FP.SATFINITE.E5M2.F32.PACK_AB_MERGE_C R9, RZ, R0, RZ ;  /* 0x00000000ff09723e */ /* 0x001fe400048060ff */
[----:B------:R-:W-:Y:S01]  /*e650*/  F2FP.SATFINITE.E5M2.F32.PACK_AB_MERGE_C R3, RZ, R3, RZ ;  /* 0x00000003ff03723e */ /* 0x000fe200048060ff */
[----:B------:R-:W-:Y:S01]  /*e660*/  @!P2 STG.E.U8 desc[UR22][R24.64+0xe9], R5 ;  /* 0x0000e9051800a986 */ /* 0x000fe2000c101116 */
[C---:B------:R-:W-:Y:S02]  /*e670*/  ISETP.LT.OR P2, PT, R34.reuse, 0xf2, !P1 ;  /* 0x000000f22200780c */ /* 0x040fe40004f41670 */
[C---:B------:R-:W-:Y:S01]  /*e680*/  ISETP.LT.OR P5, PT, R34.reuse, 0xf1, !P0 ;  /* 0x000000f12200780c */ /* 0x040fe200047a1670 */
[----:B------:R0:W-:Y:S01]  /*e690*/  @!P3 STG.E.U8 desc[UR22][R26.64+0xe8], R7 ;  /* 0x0000e8071a00b986 */ /* 0x0001e2000c101116 */
[----:B------:R-:W-:-:S03]  /*e6a0*/  ISETP.LT.OR P3, PT, R34, 0xf9, !P1 ;  /* 0x000000f92200780c */ /* 0x000fc60004f61670 */
[----:B------:R0:W-:Y:S01]  /*e6b0*/  @!P4 STG.E.U8 desc[UR22][R26.64+0xe9], R9 ;  /* 0x0000e9091a00c986 */ /* 0x0001e2000c101116 */
[C---:B------:R-:W-:Y:S02]  /*e6c0*/  ISETP.LT.OR P4, PT, R34.reuse, 0xf2, !P0 ;  /* 0x000000f22200780c */ /* 0x040fe40004781670 */
[C---:B------:R-:W-:Y:S01]  /*e6d0*/  ISETP.LT.OR P1, PT, R34.reuse, 0xfa, !P1 ;  /* 0x000000fa2200780c */ /* 0x040fe20004f21670 */
[----:B------:R2:W-:Y:S01]  /*e6e0*/  @!P6 STG.E.U8 desc[UR22][R24.64+0xf0], R3 ;  /* 0x0000f0031800e986 */ /* 0x0005e2000c101116 */
[C---:B------:R-:W-:Y:S02]  /*e6f0*/  ISETP.LT.OR P6, PT, R34.reuse, 0xf9, !P0 ;  /* 0x000000f92200780c */ /* 0x040fe400047c1670 */
[----:B------:R-:W-:Y:S01]  /*e700*/  ISETP.LT.OR P0, PT, R34, 0xfa, !P0 ;  /* 0x000000fa2200780c */ /* 0x000fe20004701670 */
[----:B------:R-:W-:Y:S01]  /*e710*/  FMUL R4, R220, UR28 ;  /* 0x0000001cdc047c20 */ /* 0x000fe20008400000 */
[----:B---3--:R-:W-:-:S04]  /*e720*/  FMUL R0, R223, UR28 ;  /* 0x0000001cdf007c20 */ /* 0x008fc80008400000 */
[----:B------:R-:W-:Y:S02]  /*e730*/  F2FP.SATFINITE.E5M2.F32.PACK_AB_MERGE_C R11, RZ, R4, RZ ;  /* 0x00000004ff0b723e */ /* 0x000fe400048060ff */
[----:B-1----:R-:W-:Y:S01]  /*e740*/  F2FP.SATFINITE.E5M2.F32.PACK_AB_MERGE_C R13, RZ, R0, RZ ;  /* 0x00000000ff0d723e */ /* 0x002fe200048060ff */
[----:B------:R-:W-:Y:S01]  /*e750*/  FMUL R0, R222, UR28 ;  /* 0x0000001cde007c20 */ /* 0x000fe20008400000 */
[----:B----4-:R-:W-:-:S04]  /*e760*/  FMUL R2, R224, UR28 ;  /* 0x0000001ce0027c20 */ /* 0x010fc80008400000 */
[----:B0-----:R-:W-:Y:S01]  /*e770*/  F2FP.SATFINITE.E5M2.F32.PACK_AB_MERGE_C R7, RZ, R0, RZ ;  /* 0x00000000ff07723e */ /* 0x001fe200048060ff */
[----:B------:R0:W-:Y:S01]  /*e780*/  @!P2 STG.E.U8 desc[UR22][R24.64+0xf1], R11 ;  /* 0x0000f10b1800a986 */ /* 0x0001e2000c101116 */
[----:B------:R-:W-:Y:S01]  /*e790*/  F2FP.SATFINITE.E5M2.F32.PACK_AB_MERGE_C R9, RZ, R2, RZ ;  /* 0x00000002ff09723e */ /* 0x000fe200048060ff */
[----:B--2---:R-:W-:Y:S02]  /*e7a0*/  FMUL R3, R225, UR28 ;  /* 0x0000001ce1037c20 */ /* 0x004fe40008400000 */
[----:B------:R0:W-:Y:S03]  /*e7b0*/  @!P5 STG.E.U8 desc[UR22][R26.64+0xf0], R13 ;  /* 0x0000f00d1a00d986 */ /* 0x0001e6000c101116 */
[----:B------:R-:W-:Y:S01]  /*e7c0*/  F2FP.SATFINITE.E5M2.F32.PACK_AB_MERGE_C R3, RZ, R3, RZ ;  /* 0x00000003ff03723e */ /* 0x000fe200048060ff */
[----:B------:R0:W-:Y:S04]  /*e7d0*/  @!P4 STG.E.U8 desc[UR22][R26.64+0xf1], R7 ;  /* 0x0000f1071a00c986 */ /* 0x0001e8000c101116 */
[----:B------:R0:W-:Y:S04]  /*e7e0*/  @!P3 STG.E.U8 desc[UR22][R24.64+0xf8], R9 ;  /* 0x0000f8091800b986 */ /* 0x0001e8000c101116 */
[----:B------:R0:W-:Y:S01]  /*e7f0*/  @!P1 STG.E.U8 desc[UR22][R24.64+0xf9], R3 ;  /* 0x0000f90318009986 */ /* 0x0001e2000c101116 */
[----:B------:R-:W-:Y:S01]  /*e800*/  FMUL R4, R226, UR28 ;  /* 0x0000001ce2047c20 */ /* 0x000fe20008400000 */
[----:B------:R-:W-:-:S04]  /*e810*/  FMUL R5, R227, UR28 ;  /* 0x0000001ce3057c20 */ /* 0x000fc80008400000 */
[----:B------:R-:W-:Y:S02]  /*e820*/  F2FP.SATFINITE.E5M2.F32.PACK_AB_MERGE_C R15, RZ, R4, RZ ;  /* 0x00000004ff0f723e */ /* 0x000fe400048060ff */
[----:B------:R-:W-:-:S03]  /*e830*/  F2FP.SATFINITE.E5M2.F32.PACK_AB_MERGE_C R5, RZ, R5, RZ ;  /* 0x00000005ff05723e */ /* 0x000fc600048060ff */
[----:B------:R0:W-:Y:S04]  /*e840*/  @!P6 STG.E.U8 desc[UR22][R26.64+0xf8], R15 ;  /* 0x0000f80f1a00e986 */ /* 0x0001e8000c101116 */
[----:B------:R0:W-:Y:S02]  /*e850*/  @!P0 STG.E.U8 desc[UR22][R26.64+0xf9], R5 ;  /* 0x0000f9051a008986 */ /* 0x0001e4000c101116 */
.L_x_296:
[----:B------:R-:W-:Y:S05]  /*e860*/  BSYNC B0 ;  /* 0x0000000000007941 */ /* 0x000fea0003800000 */
.L_x_38:
[----:B0-----:R-:W2:Y:S01]  /*e870*/  LDL.LU R5, [R1+0x88] ;  /* 0x0000880001057983 */ /* 0x001ea20000300800 */
[----:B-----5:R-:W-:Y:S01]  /*e880*/  IMAD.U32 R2, RZ, RZ, UR24 ;  /* 0x00000018ff027e24 */ /* 0x020fe2000f8e00ff */
[----:B------:R-:W-:Y:S02]  /*e890*/  ULDC.64 UR4, c[0x0][0x650] ;  /* 0x0001940000047ab9 */ /* 0x000fe40000000a00 */
[----:B------:R-:W3:Y:S01]  /*e8a0*/  LDL.LU R4, [R1+0x84] ;  /* 0x0000840001047983 */ /* 0x000ee20000300800 */
[----:B------:R-:W-:Y:S02]  /*e8b0*/  IMAD.U32 R3, RZ, RZ, UR25 ;  /* 0x00000019ff037e24 */ /* 0x000fe4000f8e00ff */
[----:B------:R-:W-:Y:S02]  /*e8c0*/  IMAD.U32 R3, RZ, RZ, UR13 ;  /* 0x0000000dff037e24 */ /* 0x000fe4000f8e00ff */
[----:B------:R-:W-:Y:S02]  /*e8d0*/  IMAD.MOV.U32 R6, RZ, RZ, -0x1 ;  /* 0xffffffffff067424 */ /* 0x000fe400078e00ff */
[----:B------:R-:W-:-:S04]  /*e8e0*/  IMAD.U32 R0, RZ, RZ, UR20 ;  /* 0x00000014ff007e24 */ /* 0x000fc8000f8e00ff */
[----:B------:R0:W-:Y:S02]  /*e8f0*/  SYNCS.ARRIVE.TRANS64.A1T0 RZ, [R0+UR36], RZ ;  /* 0x000000ff00ff79a7 */ /* 0x0001e40008100024 */
[----:B0-----:R-:W-:Y:S02]  /*e900*/  PRMT R0, RZ, 0x7610, R0 ;  /* 0x00007610ff007816 */ /* 0x001fe40000000000 */
[----:B--2---:R-:W-:-:S04]  /*e910*/  LEA R5, P0, R2, R5, 0x1 ;  /* 0x0000000502057211 */ /* 0x004fc800078008ff */
[----:B---3--:R-:W-:Y:S01]  /*e920*/  LEA.HI.X R4, R2, R4, R3, 0x1, P0 ;  /* 0x0000000402047211 */ /* 0x008fe200000f0c03 */
[----:B------:R-:W-:Y:S01]  /*e930*/  IMAD.MOV.U32 R2, RZ, RZ, -0x1 ;  /* 0xffffffffff027424 */ /* 0x000fe200078e00ff */
[----:B------:R0:W-:Y:S01]  /*e940*/  STL [R1+0x88], R5 ;  /* 0x0000880501007387 */ /* 0x0001e20000100800 */
[----:B------:R-:W-:Y:S01]  /*e950*/  IMAD.MOV.U32 R3, RZ, RZ, -0x1 ;  /* 0xffffffffff037424 */ /* 0x000fe200078e00ff */
[----:B------:R-:W-:Y:S02]  /*e960*/  ISETP.GE.U32.AND P0, PT, R5, UR4, PT ;  /* 0x0000000405007c0c */ /* 0x000fe4000bf06070 */
[----:B------:R0:W-:Y:S02]  /*e970*/  STL [R1+0x84], R4 ;  /* 0x0000840401007387 */ /* 0x0001e40000100800 */
[----:B------:R-:W-:Y:S02]  /*e980*/  ISETP.GE.U32.AND.EX P0, PT, R4, UR5, PT, P0 ;  /* 0x0000000504007c0c */ /* 0x000fe4000bf06100 */
[----:B------:R0:W-:Y:S04]  /*e990*/  STL [R1+0x8c], R6 ;  /* 0x00008c0601007387 */ /* 0x0001e80000100800 */
[----:B------:R0:W-:Y:S04]  /*e9a0*/  STL [R1+0x7c], R2 ;  /* 0x00007c0201007387 */ /* 0x0001e80000100800 */
[----:B------:R0:W-:Y:S03]  /*e9b0*/  STL [R1+0x90], R3 ;  /* 0x0000900301007387 */ /* 0x0001e60000100800 */
[----:B------:R-:W-:Y:S05]  /*e9c0*/  @P0 BRA `(.L_x_297) ;  /* 0x0000000400940947 */ /* 0x000fea0003800000 */
[----:B------:R-:W2:Y:S01]  /*e9d0*/  S2UR UR8, SR_CTAID.X ;  /* 0x00000000000879c3 */ /* 0x000ea20000002500 */
[----:B------:R-:W-:Y:S01]  /*e9e0*/  ULDC.64 UR4, c[0x0][0x628] ;  /* 0x00018a0000047ab9 */ /* 0x000fe20000000a00 */
[----:B------:R-:W-:Y:S01]  /*e9f0*/  ULDC UR6, c[0x0][0x150] ;  /* 0x0000540000067ab9 */ /* 0x000fe20000000800 */
[----:B------:R-:W-:Y:S01]  /*ea00*/  ISETP.NE.U32.AND P0, PT, RZ, UR4, PT ;  /* 0x00000004ff007c0c */ /* 0x000fe2000bf05070 */
[----:B------:R-:W-:Y:S01]  /*ea10*/  ULDC UR26, c[0x0][0x630] ;  /* 0x00018c00001a7ab9 */ /* 0x000fe20000000800 */
[C---:B------:R-:W-:Y:S01]  /*ea20*/  R2UR UR29, R5.reuse ;  /* 0x00000000051d72ca */ /* 0x040fe200000e0000 */
[----:B------:R-:W-:Y:S01]  /*ea30*/  ULDC UR33, c[0x0][0x154] ;  /* 0x0000550000217ab9 */ /* 0x000fe20000000800 */
[----:B------:R-:W-:Y:S01]  /*ea40*/  ISETP.NE.AND.EX P0, PT, RZ, UR5, PT, P0 ;  /* 0x00000005ff007c0c */ /* 0x000fe2000bf05300 */
[----:B------:R-:W3:Y:S01]  /*ea50*/  S2UR UR41, SR_CTAID.Y ;  /* 0x00000000002979c3 */ /* 0x000ee20000002600 */
[----:B------:R-:W-:Y:S02]  /*ea60*/  R2UR UR32, R4 ;  /* 0x00000000042072ca */ /* 0x000fe400000e0000 */
[----:B------:R-:W-:-:S02]  /*ea70*/  R2UR UR30, R5 ;  /* 0x00000000051e72ca */ /* 0x000fc400000e0000 */
[----:B------:R-:W-:Y:S02]  /*ea80*/  R2UR UR31, R4 ;  /* 0x00000000041f72ca */ /* 0x000fe400000e0000 */
[----:B--2---:R-:W-:-:S05]  /*ea90*/  I2FP.F32.U32 R0, UR8 ;  /* 0x0000000800007c45 */ /* 0x004fca0008201000 */
[----:B------:R-:W-:-:S04]  /*eaa0*/  FMUL R0, R0, UR6 ;  /* 0x0000000600007c20 */ /* 0x000fc80008400000 */
[----:B0-----:R0:W2:Y:S01]  /*eab0*/  F2I.U32.TRUNC.NTZ R2, R0 ;  /* 0x0000000000027305 */ /* 0x0010a2000020f000 */
[----:B---3--:R-:W-:Y:S05]  /*eac0*/  @!P0 BRA `(.L_x_298) ;  /* 0x0000000000308947 */ /* 0x008fea0003800000 */
[----:B------:R-:W-:Y:S01]  /*ead0*/  R2UR UR9, R5 ;  /* 0x00000000050972ca */ /* 0x000fe200000e0000 */
[----:B------:R-:W-:Y:S01]  /*eae0*/  ULDC UR6, c[0x0][0x634] ;  /* 0x00018d0000067ab9 */ /* 0x000fe20000000800 */
[----:B------:R-:W-:-:S11]  /*eaf0*/  R2UR UR10, R4 ;  /* 0x00000000040a72ca */ /* 0x000fd600000e0000 */
[----:B------:R-:W-:-:S04]  /*eb00*/  UIADD3 UR6, UP0, UR9, UR6, URZ ;  /* 0x0000000609067290 */ /* 0x000fc8000ff1e03f */
[----:B------:R-:W-:Y:S02]  /*eb10*/  UIADD3.X UR9, URZ, UR10, URZ, UP0, !UPT ;  /* 0x0000000a3f097290 */ /* 0x000fe400087fe43f */
[----:B------:R-:W-:Y:S02]  /*eb20*/  UIMAD.WIDE.U32 UR18, UR6, UR4, URZ ;  /* 0x00000004061272a5 */ /* 0x000fe4000f8e003f */
[----:B------:R-:W-:-:S04]  /*eb30*/  UIMAD.WIDE.U32 UR10, UR9, UR4, URZ ;  /* 0x00000004090a72a5 */ /* 0x000fc8000f8e003f */
[----:B------:R-:W-:-:S04]  /*eb40*/  UIMAD.WIDE.U32 UR10, UP0, UR6, UR5, UR10 ;  /* 0x00000005060a72a5 */ /* 0x000fc8000f80000a */
[----:B------:R-:W-:Y:S02]  /*eb50*/  UIADD3.X UR31, URZ, URZ, URZ, UP0, !UPT ;  /* 0x0000003f3f1f7290 */ /* 0x000fe400087fe43f */
[----:B------:R-:W-:Y:S01]  /*eb60*/  UIADD3 URZ, UP0, UR19, UR10, URZ ;  /* 0x0000000a133f7290 */ /* 0x000fe2000ff1e03f */
[----:B------:R-:W-:-:S03]  /*eb70*/  UMOV UR30, UR11 ;  /* 0x0000000b001e7c82 */ /* 0x000fc60008000000 */
[----:B------:R-:W-:-:S12]  /*eb80*/  UIMAD.WIDE.U32.X UR30, UR9, UR5, UR30, UP0 ;  /* 0x00000005091e72a5 */ /* 0x000fd800080e041e */
.L_x_298:
[----:B0-----:R-:W-:Y:S01]  /*eb90*/  I2FP.F32.U32 R0, UR41 ;  /* 0x0000002900007c45 */ /* 0x001fe20008201000 */
[----:B------:R-:W-:Y:S01]  /*eba0*/  USHF.R.U64 UR6, UR30, UR26, UR31 ;  /* 0x0000001a1e067299 */ /* 0x000fe2000800121f */
[----:B--2---:R-:W-:Y:S01]  /*ebb0*/  R2UR UR19, R2 ;  /* 0x00000000021372ca */ /* 0x004fe200000e0000 */
[----:B------:R-:W-:Y:S02]  /*ebc0*/  USHF.R.U32.HI UR4, URZ, UR26, UR31 ;  /* 0x0000001a3f047299 */ /* 0x000fe4000801161f */
[----:B------:R-:W-:Y:S01]  /*ebd0*/  FMUL R0, R0, UR33 ;  /* 0x0000002100007c20 */ /* 0x000fe20008400000 */
[----:B------:R-:W-:Y:S01]  /*ebe0*/  UIADD3 UR18, UP0, URZ, -UR6, URZ ;  /* 0x800000063f127290 */ /* 0x000fe2000ff1e03f */
[----:B------:R-:W-:Y:S01]  /*ebf0*/  UMOV UR10, UR29 ;  /* 0x0000001d000a7c82 */ /* 0x000fe20008000000 */
[----:B------:R-:W-:Y:S02]  /*ec00*/  UMOV UR11, UR32 ;  /* 0x00000020000b7c82 */ /* 0x000fe40008000000 */
[----:B------:R-:W-:Y:S01]  /*ec10*/  UIADD3.X UR9, URZ, ~UR4, URZ, UP0, !UPT ;  /* 0x800000043f097290 */ /* 0x000fe200087fe43f */
[----:B------:R-:W0:Y:S01]  /*ec20*/  F2I.U32.TRUNC.NTZ R0, R0 ;  /* 0x0000000000007305 */ /* 0x000e22000020f000 */
[----:B------:R-:W-:Y:S01]  /*ec30*/  ULDC UR44, c[0x0][0x658] ;  /* 0x00019600002c7ab9 */ /* 0x000fe20000000800 */
[----:B------:R-:W-:Y:S01]  /*ec40*/  ULDC.64 UR4, c[0x0][0x620] ;  /* 0x0001880000047ab9 */ /* 0x000fe20000000a00 */
[----:B------:R-:W-:Y:S01]  /*ec50*/  UMOV UR30, 0xffffffff ;  /* 0xffffffff001e7882 */ /* 0x000fe20000000000 */
[----:B------:R-:W-:-:S02]  /*ec60*/  UIMAD UR9, UR9, UR4, URZ ;  /* 0x00000004090972a4 */ /* 0x000fc4000f8e023f */
[----:B------:R-:W-:Y:S02]  /*ec70*/  UIMAD.WIDE.U32 UR10, UR18, UR4, UR10 ;  /* 0x00000004120a72a5 */ /* 0x000fe4000f8e000a */
[----:B------:R-:W-:Y:S02]  /*ec80*/  UIMAD UR9, UR18, UR5, UR9 ;  /* 0x00000005120972a4 */ /* 0x000fe4000f8e0209 */
[----:B------:R-:W-:Y:S02]  /*ec90*/  USHF.L.U32 UR32, UR30, UR44, URZ ;  /* 0x0000002c1e207299 */ /* 0x000fe4000800063f */
[----:B------:R-:W-:Y:S01]  /*eca0*/  UIADD3 UR9, UR11, UR9, URZ ;  /* 0x000000090b097290 */ /* 0x000fe2000fffe03f */
[----:B------:R-:W-:Y:S01]  /*ecb0*/  ULDC UR18, c[0x0][0x618] ;  /* 0x0001860000127ab9 */ /* 0x000fe20000000800 */
[----:B0-----:R-:W-:Y:S01]  /*ecc0*/  R2UR UR34, R0 ;  /* 0x00000000002272ca */ /* 0x001fe200000e0000 */
[----:B------:R-:W-:Y:S01]  /*ecd0*/  ULDC.64 UR4, c[0x0][0x640] ;  /* 0x0001900000047ab9 */ /* 0x000fe20000000a00 */
[----:B------:R-:W-:Y:S01]  /*ece0*/  USHF.R.U64 UR30, UR10, UR18, UR9 ;  /* 0x000000120a1e7299 */ /* 0x000fe20008001209 */
[----:B------:R-:W-:Y:S01]  /*ecf0*/  ISETP.NE.U32.AND P0, PT, RZ, UR4, PT ;  /* 0x00000004ff007c0c */ /* 0x000fe2000bf05070 */
[----:B------:R-:W-:Y:S01]  /*ed00*/  USHF.R.U32.HI UR9, URZ, UR18, UR9 ;  /* 0x000000123f097299 */ /* 0x000fe20008011609 */
[----:B------:R-:W-:-:S02]  /*ed10*/  ULDC UR42, c[0x0][0x608] ;  /* 0x00018200002a7ab9 */ /* 0x000fc40000000800 */
[----:B------:R-:W-:Y:S01]  /*ed20*/  ISETP.NE.AND.EX P0, PT, RZ, UR5, PT, P0 ;  /* 0x00000005ff007c0c */ /* 0x000fe2000bf05300 */
[----:B------:R-:W-:Y:S02]  /*ed30*/  USHF.R.U64 UR33, UR30, UR42, UR9 ;  /* 0x0000002a1e217299 */ /* 0x000fe40008001209 */
[----:B------:R-:W-:Y:S02]  /*ed40*/  USHF.R.U32.HI UR9, URZ, UR42, UR9 ;  /* 0x0000002a3f097299 */ /* 0x000fe40008011609 */
[----:B------:R-:W-:Y:S02]  /*ed50*/  UIADD3 UR10, -UR19, URZ, URZ ;  /* 0x0000003f130a7290 */ /* 0x000fe4000fffe13f */
[----:B------:R-:W-:Y:S02]  /*ed60*/  UIADD3 UR43, -UR34, URZ, URZ ;  /* 0x0000003f222b7290 */ /* 0x000fe4000fffe13f */
[----:B------:R-:W-:Y:S01]  /*ed70*/  USHF.R.U64 UR34, UR33, UR44, UR9 ;  /* 0x0000002c21227299 */ /* 0x000fe20008001209 */
[----:B------:R-:W-:Y:S01]  /*ed80*/  UMOV UR31, 0x1 ;  /* 0x00000001001f7882 */ /* 0x000fe20000000000 */
[----:B------:R-:W-:Y:S01]  /*ed90*/  ULDC UR40, c[0x0][0x144] ;  /* 0x0000510000287ab9 */ /* 0x000fe20000000800 */
[----:B------:R-:W-:Y:S01]  /*eda0*/  ULDC UR26, c[0x0][0x600] ;  /* 0x00018000001a7ab9 */ /* 0x000fe20000000800 */
[----:B------:R-:W-:-:S02]  /*edb0*/  USHF.L.U32 UR31, UR31, UR44, URZ ;  /* 0x0000002c1f1f7299 */ /* 0x000fc4000800063f */
[----:B------:R-:W-:Y:S02]  /*edc0*/  USHF.R.U32.HI UR19, URZ, UR44, UR9 ;  /* 0x0000002c3f137299 */ /* 0x000fe40008011609 */
[----:B------:R-:W-:Y:S02]  /*edd0*/  UIADD3 UR29, UR26, -0x1, URZ ;  /* 0xffffffff1a1d7890 */ /* 0x000fe4000fffe03f */
[----:B------:R-:W-:Y:S02]  /*ede0*/  ULOP3.LUT UR32, URZ, UR32, URZ, 0x33, !UPT ;  /* 0x000000203f207292 */ /* 0x000fe4000f8e333f */
[----:B------:R-:W-:Y:S01]  /*edf0*/  UIMAD UR40, UR40, UR10, UR8 ;  /* 0x0000000a282872a4 */ /* 0x000fe2000f8e0208 */
[----:B------:R-:W-:Y:S01]  /*ee00*/  ULDC UR46, c[0x0][0x148] ;  /* 0x00005200002e7ab9 */ /* 0x000fe20000000800 */
[----:B------:R-:W-:Y:S01]  /*ee10*/  ULDC UR44, c[0x0][0x648] ;  /* 0x00019200002c7ab9 */ /* 0x000fe20000000800 */
[----:B------:R-:W-:Y:S01]  /*ee20*/  ULDC UR45, c[0x0][0x638] ;  /* 0x00018e00002d7ab9 */ /* 0x000fe20000000800 */
[----:B------:R-:W-:Y:S01]  /*ee30*/  UMOV UR18, UR34 ;  /* 0x0000002200127c82 */ /* 0x000fe20008000000 */
[----:B------:R-:W-:Y:S07]  /*ee40*/  @!P0 BRA `(.L_x_299) ;  /* 0x0000000000288947 */ /* 0x000fee0003800000 */
        /* <DEDUP_REMOVED lines=10> */
.L_x_299:
[----:B------:R-:W-:Y:S01]  /*eef0*/  USHF.R.U64 UR4, UR18, UR44, UR19 ;  /* 0x0000002c12047299 */ /* 0x000fe20008001213 */
[----:B------:R-:W-:Y:S01]  /*ef00*/  IMAD.U32 R4, RZ, RZ, UR6 ;  /* 0x00000006ff047e24 */ /* 0x000fe2000f8e00ff */
[----:B------:R-:W-:Y:S01]  /*ef10*/  ULOP3.LUT UR32, UR33, UR32, URZ, 0xc0, !UPT ;  /* 0x0000002021207292 */ /* 0x000fe2000f8ec03f */
[----:B------:R-:W-:Y:S01]  /*ef20*/  IMAD.MOV.U32 R0, RZ, RZ, 0x1 ;  /* 0x00000001ff007424 */ /* 0x000fe200078e00ff */
[----:B------:R-:W-:Y:S02]  /*ef30*/  UIADD3 UR5, -UR4, URZ, URZ ;  /* 0x0000003f04057290 */ /* 0x000fe4000fffe13f */
[----:B------:R-:W-:Y:S01]  /*ef40*/  @UP2 UIMAD UR40, UR46, UR43, UR41 ;  /* 0x0000002b2e2822a4 */ /* 0x000fe2000f8e0229 */
[----:B------:R2:W-:Y:S01]  /*ef50*/  STL [R1+0x7c], R4 ;  /* 0x00007c0401007387 */ /* 0x0005e20000100800 */
[----:B------:R-:W-:Y:S02]  /*ef60*/  ULOP3.LUT UR29, UR30, UR29, URZ, 0xc0, !UPT ;  /* 0x0000001d1e1d7292 */ /* 0x000fe4000f8ec03f */
[----:B------:R-:W-:-:S02]  /*ef70*/  UIMAD UR31, UR31, UR4, UR32 ;  /* 0x000000041f1f72a4 */ /* 0x000fc4000f8e0220 */
        /* <DEDUP_REMOVED lines=10> */
.L_x_297:
[----:B------:R-:W-:Y:S01]  /*f020*/  UIADD3 UR15, UR37, UR15, URZ ;  /* 0x0000000f250f7290 */ /* 0x000fe2000fffe03f */
[----:B------:R-:W-:Y:S01]  /*f030*/  LOP3.LUT P0, RZ, R0, 0xff, RZ, 0xc0, !PT ;  /* 0x000000ff00ff7812 */ /* 0x000fe2000780c0ff */
[----:B------:R-:W-:Y:S02]  /*f040*/  ULOP3.LUT UR35, UR35, 0x1, URZ, 0x3c, !UPT ;  /* 0x0000000123237892 */ /* 0x000fe4000f8e3c3f */
[----:B------:R-:W-:Y:S02]  /*f050*/  USHF.R.U32.HI UR4, URZ, 0x2, UR15 ;  /* 0x000000023f047899 */ /* 0x000fe4000801160f */
[----:B------:R-:W-:Y:S02]  /*f060*/  UISETP.GT.U32.AND UP0, UPT, UR15, 0x3, UPT ;  /* 0x000000030f00788c */ /* 0x000fe4000bf04070 */
[----:B------:R-:W-:Y:S02]  /*f070*/  ULOP3.LUT UR4, UR4, 0x1, URZ, 0xc0, !UPT ;  /* 0x0000000104047892 */ /* 0x000fe4000f8ec03f */
[----:B------:R-:W-:-:S02]  /*f080*/  UISETP.LT.U32.AND UP0, UPT, UR37, 0x4, UP0 ;  /* 0x000000042500788c */ /* 0x000fc40008701070 */
[----:B------:R-:W-:Y:S02]  /*f090*/  UISETP.NE.U32.AND UP1, UPT, UR4, 0x1, UPT ;  /* 0x000000010400788c */ /* 0x000fe4000bf25070 */
[----:B------:R-:W-:Y:S02]  /*f0a0*/  USEL UR5, URZ, 0x1, !UP0 ;  /* 0x000000013f057887 */ /* 0x000fe4000c000000 */
[----:B------:R-:W-:Y:S02]  /*f0b0*/  UISETP.GT.U32.AND UP1, UPT, UR37, 0x3, !UP1 ;  /* 0x000000032500788c */ /* 0x000fe4000cf24070 */
[----:B------:R-:W-:Y:S02]  /*f0c0*/  ULOP3.LUT UR15, UR15, 0x3, URZ, 0xc0, !UPT ;  /* 0x000000030f0f7892 */ /* 0x000fe4000f8ec03f */
[----:B------:R-:W-:-:S04]  /*f0d0*/  USEL UR4, URZ, 0x1, !UP1 ;  /* 0x000000013f047887 */ /* 0x000fc8000c800000 */
[----:B------:R-:W-:Y:S01]  /*f0e0*/  ULOP3.LUT UR21, UR4, UR21, UR5, 0x96, !UPT ;  /* 0x0000001504157292 */ /* 0x000fe2000f8e9605 */
[----:B------:R-:W-:Y:S11]  /*f0f0*/  @P0 BRA `(.L_x_300) ;  /* 0xffffff2400c40947 */ /* 0x000ff6000383ffff */
[----:B------:R-:W-:Y:S05]  /*f100*/  EXIT ;  /* 0x000000000000794d */ /* 0x000fea0003800000 */
.L_x_16:
[----:B------:R-:W-:-:S08]  /*f110*/  ISETP.NE.AND P0, PT, RZ, UR6, PT ;  /* 0x00000006ff007c0c */ /* 0x000fd0000bf05270 */
[----:B0-2---:R-:W0:-:S00]  /*f120*/  USETMAXREG.DEALLOC.CTAPOOL 0x28 ;  /* 0x00000028000079c8 */ /* 0x005e0000080e0500 */
[----:B------:R-:W-:Y:S05]  /*f130*/  @P0 EXIT ;  /* 0x000000000000094d */ /* 0x000fea0003800000 */
[----:B0-----:R-:W-:Y:S01]  /*f140*/  LOP3.LUT P0, RZ, R3, 0xff, RZ, 0xc0, !PT ;  /* 0x000000ff03ff7812 */ /* 0x001fe2000780c0ff */
[----:B------:R-:W-:Y:S02]  /*f150*/  IMAD.MOV.U32 R8, RZ, RZ, 0x1 ;  /* 0x00000001ff087424 */ /* 0x000fe400078e00ff */
[----:B------:R-:W-:-:S10]  /*f160*/  IMAD.MOV.U32 R9, RZ, RZ, RZ ;  /* 0x000000ffff097224 */ /* 0x000fd400078e00ff */
[----:B------:R-:W-:Y:S05]  /*f170*/  @!P0 BRA `(.L_x_301) ;  /* 0x0000000c00a88947 */ /* 0x000fea0003800000 */
[----:B------:R-:W0:Y:S01]  /*f180*/  S2UR UR9, SR_CgaCtaId ;  /* 0x00000000000979c3 */ /* 0x000e220000008800 */
[----:B------:R-:W-:Y:S01]  /*f190*/  UMOV UR11, 0x1 ;  /* 0x00000001000b7882 */ /* 0x000fe20000000000 */
[----:B------:R-:W-:Y:S01]  /*f1a0*/  LOP3.LUT P0, RZ, R0, 0x1f, RZ, 0xc0, !PT ;  /* 0x0000001f00ff7812 */ /* 0x000fe2000780c0ff */
[----:B------:R-:W-:Y:S01]  /*f1b0*/  ULDC UR5, c[0x0][0x658] ;  /* 0x0001960000057ab9 */ /* 0x000fe20000000800 */
[----:B------:R-:W-:Y:S01]  /*f1c0*/  UMOV UR10, 0xffffffff ;  /* 0xffffffff000a7882 */ /* 0x000fe20000000000 */
[----:B------:R-:W-:Y:S01]  /*f1d0*/  BSSY B0, `(.L_x_301) ;  /* 0x00000e4000007945 */ /* 0x000fe20003800000 */
[----:B------:R-:W-:Y:S01]  /*f1e0*/  USHF.L.U32 UR10, UR10, UR5, URZ ;  /* 0x000000050a0a7299 */ /* 0x000fe2000800063f */
[C---:B------:R-:W-:Y:S01]  /*f1f0*/  ISETP.NE.AND P3, PT, R2.reuse, RZ, PT ;  /* 0x000000ff0200720c */ /* 0x040fe20003f65270 */
[----:B------:R-:W-:Y:S01]  /*f200*/  IMAD.MOV.U32 R0, RZ, RZ, 0x1 ;  /* 0x00000001ff007424 */ /* 0x000fe200078e00ff */
[----:B------:R-:W-:Y:S01]  /*f210*/  ISETP.NE.OR P0, PT, R2, RZ, !P0 ;  /* 0x000000ff0200720c */ /* 0x000fe20004705670 */
[----:B------:R-:W-:Y:S01]  /*f220*/  IMAD.MOV.U32 R8, RZ, RZ, 0x1 ;  /* 0x00000001ff087424 */ /* 0x000fe200078e00ff */
[----:B------:R-:W-:Y:S01]  /*f230*/  ULDC UR4, c[0x0][0x600] ;  /* 0x0001800000047ab9 */ /* 0x000fe20000000800 */
[----:B------:R-:W-:Y:S01]  /*f240*/  IMAD.MOV.U32 R9, RZ, RZ, RZ ;  /* 0x000000ffff097224 */ /* 0x000fe200078e00ff */
[----:B------:R-:W-:Y:S01]  /*f250*/  UMOV UR22, 0x5 ;  /* 0x0000000500167882 */ /* 0x000fe20000000000 */
[----:B------:R-:W-:-:S02]  /*f260*/  UIADD3 UR30, UR14, 0x1, URZ ;  /* 0x000000010e1e7890 */ /* 0x000fc4000fffe03f */
[----:B------:R-:W-:Y:S02]  /*f270*/  ULOP3.LUT UR31, UR7, 0x2, URZ, 0xfc, !UPT ;  /* 0x00000002071f7892 */ /* 0x000fe4000f8efc3f */
[----:B------:R-:W-:Y:S02]  /*f280*/  UIADD3 UR4, UR4, -0x1, URZ ;  /* 0xffffffff04047890 */ /* 0x000fe4000fffe03f */
[----:B------:R-:W-:Y:S02]  /*f290*/  USHF.L.U32 UR5, UR11, UR5, URZ ;  /* 0x000000050b057299 */ /* 0x000fe4000800063f */
[----:B------:R-:W-:Y:S02]  /*f2a0*/  ULOP3.LUT UR20, URZ, UR10, URZ, 0x33, !UPT ;  /* 0x0000000a3f147292 */ /* 0x000fe4000f8e333f */
[----:B0-----:R-:W-:Y:S02]  /*f2b0*/  ULOP3.LUT UR8, UR9, 0x1, URZ, 0xc0, !UPT ;  /* 0x0000000109087892 */ /* 0x001fe4000f8ec03f */
[----:B------:R-:W-:-:S02]  /*f2c0*/  USHF.R.U32.HI UR32, URZ, 0x1, UR9 ;  /* 0x000000013f207899 */ /* 0x000fc40008011609 */
[----:B------:R-:W-:Y:S02]  /*f2d0*/  USHF.L.U32 UR6, UR9, 0x7, URZ ;  /* 0x0000000709067899 */ /* 0x000fe4000800063f */
[----:B------:R-:W-:Y:S02]  /*f2e0*/  USHF.L.U32 UR15, UR9, 0xc, URZ ;  /* 0x0000000c090f7899 */ /* 0x000fe4000800063f */
[----:B------:R-:W-:Y:S02]  /*f2f0*/  ULOP3.LUT UR9, UR9, 0xfffffffe, URZ, 0xc0, !UPT ;  /* 0xfffffffe09097892 */ /* 0x000fe4000f8ec03f */
[----:B------:R-:W-:Y:S02]  /*f300*/  UISETP.GT.U32.AND UP0, UPT, UR8, 0xffff, UPT ;  /* 0x0000ffff0800788c */ /* 0x000fe4000bf04070 */
[----:B------:R-:W-:Y:S02]  /*f310*/  USHF.L.U32 UR21, UR11, UR9, URZ ;  /* 0x000000090b157299 */ /* 0x000fe4000800063f */
[----:B------:R-:W-:-:S02]  /*f320*/  ULOP3.LUT UR9, UR9, 0x1, URZ, 0xfc, !UPT ;  /* 0x0000000109097892 */ /* 0x000fc4000f8efc3f */
[----:B------:R-:W-:Y:S02]  /*f330*/  USEL UR8, UR8, 0xffff, !UP0 ;  /* 0x0000ffff08087887 */ /* 0x000fe4000c000000 */
[----:B------:R-:W-:Y:S02]  /*f340*/  USHF.L.U32 UR9, UR11, UR9, URZ ;  /* 0x000000090b097299 */ /* 0x000fe4000800063f */
[----:B------:R-:W-:Y:S02]  /*f350*/  ULOP3.LUT UR8, UR8, 0xffff, URZ, 0xc0, !UPT ;  /* 0x0000ffff08087892 */ /* 0x000fe4000f8ec03f */
[----:B------:R-:W-:Y:S02]  /*f360*/  ULOP3.LUT UR6, UR6, 0x80, URZ, 0xc0, !UPT ;  /* 0x0000008006067892 */ /* 0x000fe4000f8ec03f */
[----:B------:R-:W-:Y:S02]  /*f370*/  ULOP3.LUT UR15, UR15, 0x1000, URZ, 0xc0, !UPT ;  /* 0x000010000f0f7892 */ /* 0x000fe4000f8ec03f */
[----:B------:R-:W-:-:S02]  /*f380*/  ULOP3.LUT UR21, UR21, UR9, URZ, 0xfc, !UPT ;  /* 0x0000000915157292 */ /* 0x000fc4000f8efc3f */
[----:B------:R-:W-:Y:S01]  /*f390*/  USHF.L.U32 UR22, UR22, UR8, URZ ;  /* 0x0000000816167299 */ /* 0x000fe2000800063f */
[----:B------:R-:W-:-:S11]  /*f3a0*/  ULDC.64 UR28, c[0x0][0x198] ;  /* 0x00006600001c7ab9 */ /* 0x000fd60000000a00 */
.L_x_313:
[----:B------:R-:W-:-:S03]  /*f3b0*/  UMOV UR8, 0xffffffff ;  /* 0xffffffff00087882 */ /* 0x000fc60000000000 */
[----:B01----:R-:W-:Y:S05]  /*f3c0*/  BRA.DIV UR8, `(.L_x_302) ;  /* 0x0000001208407947 */ /* 0x003fea000b800000 */
[----:B------:R-:W-:-:S13]  /*f3d0*/  ELECT P1, URZ, PT ;  /* 0x00000000003f782f */ /* 0x000fda0003820000 */
.L_x_326:
[----:B------:R-:W0:Y:S01]  /*f3e0*/  LDC R2, c[0x0][0x28c] ;  /* 0x0000a300ff027b82 */ /* 0x000e220000000800 */
[----:B------:R-:W-:Y:S01]  /*f3f0*/  BSSY B1, `(.L_x_303) ;  /* 0x0000040000017945 */ /* 0x000fe20003800000 */
[----:B0-----:R-:W-:-:S13]  /*f400*/  ISETP.LT.OR P1, PT, R2, 0x1, !P1 ;  /* 0x000000010200780c */ /* 0x001fda0004f21670 */
[----:B------:R-:W-:Y:S05]  /*f410*/  @P1 BRA `(.L_x_304) ;  /* 0x0000000000f41947 */ /* 0x000fea0003800000 */
[----:B------:R-:W2:Y:S04]  /*f420*/  LDL.LU R4, [R1+0x90] ;  /* 0x0000900001047983 */ /* 0x000ea80000300800 */
[----:B------:R-:W3:Y:S01]  /*f430*/  LDL.LU R3, [R1+0x8c] ;  /* 0x00008c0001037983 */ /* 0x000ee20000300800 */
[----:B------:R-:W-:Y:S02]  /*f440*/  IMAD.MOV.U32 R12, RZ, RZ, RZ ;  /* 0x000000ffff0c7224 */ /* 0x000fe400078e00ff */
[----:B------:R-:W-:Y:S02]  /*f450*/  IMAD.U32 R13, RZ, RZ, UR30 ;  /* 0x0000001eff0d7e24 */ /* 0x000fe4000f8e00ff */
[----:B------:R-:W-:Y:S01]  /*f460*/  IMAD.MOV.U32 R2, RZ, RZ, R8 ;  /* 0x000000ffff027224 */ /* 0x000fe200078e0008 */
[----:B--2---:R-:W-:-:S02]  /*f470*/  LEA R6, R4, UR6, 0x8 ;  /* 0x0000000604067c11 */ /* 0x004fc4000f8e40ff */
[----:B---3--:R-:W-:Y:S01]  /*f480*/  LEA R4, R3, UR32, 0x1 ;  /* 0x0000002003047c11 */ /* 0x008fe2000f8e08ff */
[----:B------:R-:W-:-:S04]  /*f490*/  IMAD.MOV.U32 R3, RZ, RZ, R9 ;  /* 0x000000ffff037224 */ /* 0x000fc800078e0009 */
[----:B------:R-:W-:-:S07]  /*f4a0*/  IMAD.SHL.U32 R7, R4, 0x20, RZ ;  /* 0x0000002004077824 */ /* 0x000fce00078e00ff */
.L_x_308:
[----:B------:R-:W0:Y:S01]  /*f4b0*/  S2R R5, SR_CgaCtaId ;  /* 0x0000000000057919 */ /* 0x000e220000008800 */
[----:B------:R-:W-:-:S04]  /*f4c0*/  MOV R4, 0x400 ;  /* 0x0000040000047802 */ /* 0x000fc80000000f00 */
[----:B0-----:R-:W-:Y:S02]  /*f4d0*/  LEA R10, R5, R4, 0x18 ;  /* 0x00000004050a7211 */ /* 0x001fe400078ec0ff */
[----:B------:R-:W-:Y:S01]  /*f4e0*/  SHF.L.U32 R4, R2, 0x1f, RZ ;  /* 0x0000001f02047819 */ /* 0x000fe200000006ff */
[----:B------:R-:W0:Y:S02]  /*f4f0*/  @!P3 LDC R5, c[0x0][0x500] ;  /* 0x00014000ff05bb82 */ /* 0x000e240000000800 */
[----:B------:R-:W-:-:S04]  /*f500*/  IMAD R11, R3, 0x8, R10 ;  /* 0x00000008030b7824 */ /* 0x000fc800078e020a */
[----:B------:R-:W1:Y:S02]  /*f510*/  SYNCS.PHASECHK.TRANS64.TRYWAIT P1, [R11+URZ+0x20], R4 ;  /* 0x000020040b0075a7 */ /* 0x000e64000802017f */
[----:B-1----:R-:W-:Y:S05]  /*f520*/  @!P1 BRA `(.L_x_305) ;  /* 0x0000001000089947 */ /* 0x002fea0003800000 */
.L_x_327:
[----:B------:R-:W-:Y:S01]  /*f530*/  UPRMT UR8, UR31, 0x9910, URZ ;  /* 0x000099101f087896 */ /* 0x000fe2000800003f */
[----:B0-----:R0:W-:Y:S03]  /*f540*/  @!P3 SYNCS.ARRIVE.TRANS64 RZ, [R11+URZ], R5 ;  /* 0x000000050bffb9a7 */ /* 0x0011e6000800003f */
[----:B------:R-:W-:-:S06]  /*f550*/  UISETP.NE.AND UP0, UPT, UR8, 0x2, UPT ;  /* 0x000000020800788c */ /* 0x000fcc000bf05270 */
[----:B------:R-:W-:-:S13]  /*f560*/  PLOP3.LUT P1, PT, PT, PT, UP0, 0x80, 0x0 ;  /* 0x000000000000781c */ /* 0x000fda0003f2f008 */
[----:B0-----:R-:W-:Y:S05]  /*f570*/  @P1 BRA `(.L_x_306) ;  /* 0x0000000000041947 */ /* 0x001fea0003800000 */
[----:B------:R-:W-:Y:S01]  /*f580*/  BPT.TRAP 0x1 ;  /* 0x000000040000795c */ /* 0x000fe20000300000 */
.L_x_306:
[----:B------:R-:W-:Y:S05]  /*f590*/  @P0 BRA `(.L_x_307) ;  /* 0x0000000000040947 */ /* 0x000fea0003800000 */
[----:B------:R-:W-:Y:S01]  /*f5a0*/  BPT.TRAP 0x1 ;  /* 0x000000040000795c */ /* 0x000fe20000300000 */
.L_x_307:
[----:B------:R-:W2:Y:S01]  /*f5b0*/  LDL R5, [R1+0x7c] ;  /* 0x00007c0001057983 */ /* 0x000ea20000100800 */
[----:B-1----:R-:W-:Y:S01]  /*f5c0*/  LEA R4, R3, UR32, 0x1 ;  /* 0x0000002003047c11 */ /* 0x002fe2000f8e08ff */
[----:B------:R-:W-:Y:S01]  /*f5d0*/  VIADD R13, R13, 0xffffffff ;  /* 0xffffffff0d0d7836 */ /* 0x000fe20000000000 */
[----:B------:R-:W-:Y:S01]  /*f5e0*/  R2UR UR11, R3 ;  /* 0x00000000030b72ca */ /* 0x000fe200000e0000 */
[----:B------:R-:W-:Y:S01]  /*f5f0*/  UIADD3 UR16, UP0, UR28, 0xf0, URZ ;  /* 0x000000f01c107890 */ /* 0x000fe2000ff1e03f */
[----:B------:R-:W-:Y:S01]  /*f600*/  R2UR UR26, R10 ;  /* 0x000000000a1a72ca */ /* 0x000fe200000e0000 */
[----:B------:R-:W-:Y:S01]  /*f610*/  IMAD.U32 R4, R4, 0x400, R10 ;  /* 0x0000040004047824 */ /* 0x000fe200078e000a */
[----:B------:R-:W-:Y:S01]  /*f620*/  R2UR UR27, R7 ;  /* 0x00000000071b72ca */ /* 0x000fe200000e0000 */
[----:B------:R-:W-:Y:S01]  /*f630*/  UIADD3 UR34, UP1, UR28, 0x1f0, URZ ;  /* 0x000001f01c227890 */ /* 0x000fe2000ff3e03f */
[----:B------:R-:W-:Y:S01]  /*f640*/  R2UR UR9, R11 ;  /* 0x000000000b0972ca */ /* 0x000fe200000e0000 */
[----:B------:R-:W-:Y:S01]  /*f650*/  UIADD3.X UR17, URZ, UR29, URZ, UP0, !UPT ;  /* 0x0000001d3f117290 */ /* 0x000fe200087fe43f */
[----:B------:R-:W-:Y:S01]  /*f660*/  R2UR UR8, R4 ;  /* 0x00000000040872ca */ /* 0x000fe200000e0000 */
[----:B------:R-:W-:Y:S01]  /*f670*/  UPRMT UR23, URZ, 0x5410, UR22 ;  /* 0x000054103f177896 */ /* 0x000fe20008000016 */
[----:B------:R-:W-:Y:S01]  /*f680*/  R2UR UR10, R12 ;  /* 0x000000000c0a72ca */ /* 0x000fe200000e0000 */
[----:B------:R-:W-:Y:S01]  /*f690*/  VIADD R3, R3, 0x1 ;  /* 0x0000000103037836 */ /* 0x000fe20000000000 */
[----:B------:R-:W-:Y:S01]  /*f6a0*/  R2UR UR33, R6 ;  /* 0x00000000062172ca */ /* 0x000fe200000e0000 */
[----:B------:R-:W-:Y:S01]  /*f6b0*/  ULEA UR11, UR11, UR15, 0xd ;  /* 0x0000000f0b0b7291 */ /* 0x000fe2000f8e683f */
[----:B------:R-:W-:Y:S01]  /*f6c0*/  ISETP.GT.AND P2, PT, R13, 0x1, PT ;  /* 0x000000010d00780c */ /* 0x000fe20003f44270 */
[----:B------:R-:W-:Y:S01]  /*f6d0*/  UPRMT UR36, URZ, 0x5410, UR21 ;  /* 0x000054103f247896 */ /* 0x000fe20008000015 */
[C---:B------:R-:W-:Y:S01]  /*f6e0*/  ISETP.NE.AND P1, PT, R3.reuse, 0x4, PT ;  /* 0x000000040300780c */ /* 0x040fe20003f25270 */
[----:B------:R-:W-:Y:S01]  /*f6f0*/  UIADD3 UR26, UR26, 0x2180, UR11 ;  /* 0x000021801a1a7890 */ /* 0x000fe2000fffe00b */
[----:B------:R-:W-:Y:S01]  /*f700*/  VIADD R12, R12, 0x20 ;  /* 0x000000200c0c7836 */ /* 0x000fe20000000000 */
[----:B------:R-:W-:Y:S01]  /*f710*/  UIADD3.X UR35, URZ, UR29, URZ, UP1, !UPT ;  /* 0x0000001d3f237290 */ /* 0x000fe20008ffe43f */
[----:B------:R-:W-:Y:S01]  /*f720*/  SEL R3, R3, RZ, P1 ;  /* 0x000000ff03037207 */ /* 0x000fe20000800000 */
[----:B------:R-:W-:Y:S01]  /*f730*/  UIADD3 UR8, UR8, 0x180, URZ ;  /* 0x0000018008087890 */ /* 0x000fe2000fffe03f */
[----:B------:R-:W-:Y:S01]  /*f740*/  UMOV UR18, 0x0 ;  /* 0x0000000000127882 */ /* 0x000fe20000000000 */
[----:B------:R-:W-:Y:S01]  /*f750*/  UMOV UR19, 0x10000000 ;  /* 0x1000000000137882 */ /* 0x000fe20000000000 */
[----:B------:R-:W-:Y:S01]  /*f760*/  UMOV UR11, UR27 ;  /* 0x0000001b000b7c82 */ /* 0x000fe20008000000 */
[----:B--2---:R-:W-:-:S02]  /*f770*/  R2UR UR12, R5 ;  /* 0x00000000050c72ca */ /* 0x004fc400000e0000 */
[----:B------:R-:W-:-:S04]  /*f780*/  SEL R5, RZ, 0x1, P1 ;  /* 0x00000001ff057807 */ /* 0x000fc80000800000 */
[----:B------:R-:W-:-:S07]  /*f790*/  LOP3.LUT R2, R2, R5, RZ, 0x3c, !PT ;  /* 0x0000000502027212 */ /* 0x000fce00078e3cff */
[----:B------:R0:W-:Y:S02]  /*f7a0*/  UTMALDG.3D.MULTICAST [UR8], [UR16], UR23, desc[UR18] ;  /* 0x00001208100073b4 */ /* 0x0001e40008011817 */
[----:B0-----:R-:W-:Y:S01]  /*f7b0*/  UMOV UR8, UR26 ;  /* 0x0000001a00087c82 */ /* 0x001fe20008000000 */
[----:B------:R-:W-:Y:S02]  /*f7c0*/  UMOV UR11, UR33 ;  /* 0x00000021000b7c82 */ /* 0x000fe40008000000 */
[----:B------:R0:W-:Y:S02]  /*f7d0*/  UTMALDG.3D.MULTICAST [UR8], [UR34], UR36, desc[UR18] ;  /* 0x00001208220073b4 */ /* 0x0001e40008011824 */
[----:B0-----:R-:W-:Y:S05]  /*f7e0*/  @P2 BRA `(.L_x_308) ;  /* 0xfffffffc00302947 */ /* 0x001fea000383ffff */
.L_x_304:
[----:B------:R-:W-:Y:S05]  /*f7f0*/  BSYNC B1 ;  /* 0x0000000000017941 */ /* 0x000fea0003800000 */
.L_x_303:
[----:B------:R-:W2:Y:S01]  /*f800*/  LDL.LU R15, [R1+0x84] ;  /* 0x00008400010f7983 */ /* 0x000ea20000300800 */
[----:B------:R-:W-:Y:S01]  /*f810*/  LOP3.LUT P4, RZ, R0, 0xff, RZ, 0xc0, !PT ;  /* 0x000000ff00ff7812 */ /* 0x000fe2000788c0ff */
[----:B------:R-:W-:Y:S01]  /*f820*/  VIADD R9, R9, UR14 ;  /* 0x0000000e09097c36 */ /* 0x000fe20008000000 */
[----:B------:R-:W-:Y:S01]  /*f830*/  ULDC.64 UR8, c[0x0][0x650] ;  /* 0x0001940000087ab9 */ /* 0x000fe20000000a00 */
[----:B------:R-:W3:Y:S01]  /*f840*/  LDL.LU R14, [R1+0x88] ;  /* 0x00008800010e7983 */ /* 0x000ee20000300800 */
[----:B------:R-:W-:Y:S01]  /*f850*/  IMAD.MOV.U32 R5, RZ, RZ, -0x1 ;  /* 0xffffffffff057424 */ /* 0x000fe200078e00ff */
[----:B------:R-:W-:Y:S01]  /*f860*/  BSSY B1, `(.L_x_309) ;  /* 0x0000078000017945 */ /* 0x000fe20003800000 */
[----:B------:R-:W-:Y:S01]  /*f870*/  SHF.R.U32.HI R0, RZ, 0x2, R9 ;  /* 0x00000002ff007819 */ /* 0x000fe20000011609 */
[----:B------:R-:W-:Y:S01]  /*f880*/  IMAD.MOV.U32 R4, RZ, RZ, -0x1 ;  /* 0xffffffffff047424 */ /* 0x000fe200078e00ff */
[----:B------:R-:W-:Y:S02]  /*f890*/  ISETP.GT.U32.AND P1, PT, R9, 0x3, PT ;  /* 0x000000030900780c */ /* 0x000fe40003f24070 */
[----:B------:R-:W-:-:S02]  /*f8a0*/  LOP3.LUT R0, R0, 0x1, RZ, 0xc0, !PT ;  /* 0x0000000100007812 */ /* 0x000fc400078ec0ff */
[----:B------:R-:W-:Y:S01]  /*f8b0*/  LOP3.LUT R9, R9, 0x3, RZ, 0xc0, !PT ;  /* 0x0000000309097812 */ /* 0x000fe200078ec0ff */
[----:B------:R-:W0:Y:S01]  /*f8c0*/  @P4 S2R R3, SR_CgaCtaId ;  /* 0x0000000000034919 */ /* 0x000e220000008800 */
[----:B------:R-:W-:Y:S02]  /*f8d0*/  @P4 MOV R2, 0x400 ;  /* 0x0000040000024802 */ /* 0x000fe40000000f00 */
[----:B------:R-:W-:Y:S02]  /*f8e0*/  ISETP.NE.U32.AND P2, PT, R0, 0x1, PT ;  /* 0x000000010000780c */ /* 0x000fe40003f45070 */
[----:B0-----:R-:W-:Y:S01]  /*f8f0*/  @P4 LEA R2, R3, R2, 0x18 ;  /* 0x0000000203024211 */ /* 0x001fe200078ec0ff */
[----:B------:R-:W-:-:S03]  /*f900*/  IMAD.U32 R3, RZ, RZ, UR14 ;  /* 0x0000000eff037e24 */ /* 0x000fc6000f8e00ff */
[----:B------:R0:W-:Y:S02]  /*f910*/  @P4 SYNCS.ARRIVE.TRANS64.A1T0 RZ, [R2+URZ+0x78], RZ ;  /* 0x000078ff02ff49a7 */ /* 0x0001e4000810003f */
[C---:B------:R-:W-:Y:S02]  /*f920*/  ISETP.LT.U32.AND P1, PT, R3.reuse, 0x4, P1 ;  /* 0x000000040300780c */ /* 0x040fe40000f21070 */
[----:B------:R-:W-:Y:S02]  /*f930*/  ISETP.GT.U32.AND P2, PT, R3, 0x3, !P2 ;  /* 0x000000030300780c */ /* 0x000fe40005744070 */
[----:B------:R-:W-:Y:S02]  /*f940*/  SEL R3, RZ, 0x1, !P1 ;  /* 0x00000001ff037807 */ /* 0x000fe40004800000 */
[----:B------:R-:W-:Y:S02]  /*f950*/  SEL R0, RZ, 0x1, !P2 ;  /* 0x00000001ff007807 */ /* 0x000fe40005000000 */
[----:B0-----:R-:W-:-:S02]  /*f960*/  PRMT R2, RZ, 0x7610, R2 ;  /* 0x00007610ff027816 */ /* 0x001fc40000000002 */
[----:B------:R-:W-:Y:S01]  /*f970*/  LOP3.LUT R8, R0, R8, R3, 0x96, !PT ;  /* 0x0000000800087212 */ /* 0x000fe200078e9603 */
[----:B------:R-:W-:Y:S01]  /*f980*/  IMAD.MOV.U32 R3, RZ, RZ, -0x1 ;  /* 0xffffffffff037424 */ /* 0x000fe200078e00ff */
[----:B------:R-:W-:Y:S02]  /*f990*/  PRMT R0, RZ, 0x7610, R0 ;  /* 0x00007610ff007816 */ /* 0x000fe40000000000 */
[----:B---3--:R-:W-:-:S04]  /*f9a0*/  IADD3 R14, P4, R14, UR24, RZ ;  /* 0x000000180e0e7c10 */ /* 0x008fc8000ff9e0ff */
[----:B--2---:R-:W-:Y:S01]  /*f9b0*/  IADD3.X R15, R15, UR13, RZ, P4, !PT ;  /* 0x0000000d0f0f7c10 */ /* 0x004fe2000a7fe4ff */
[----:B------:R0:W-:Y:S01]  /*f9c0*/  STL [R1+0x88], R14 ;  /* 0x0000880e01007387 */ /* 0x0001e20000100800 */
[----:B------:R-:W-:-:S03]  /*f9d0*/  ISETP.GE.U32.AND P4, PT, R14, UR8, PT ;  /* 0x000000080e007c0c */ /* 0x000fc6000bf86070 */
[----:B------:R0:W-:Y:S01]  /*f9e0*/  STL [R1+0x84], R15 ;  /* 0x0000840f01007387 */ /* 0x0001e20000100800 */
[----:B------:R-:W-:-:S03]  /*f9f0*/  ISETP.GE.U32.AND.EX P1, PT, R15, UR9, PT, P4 ;  /* 0x000000090f007c0c */ /* 0x000fc6000bf26140 */
[----:B------:R0:W-:Y:S04]  /*fa00*/  STL [R1+0x8c], R5 ;  /* 0x00008c0501007387 */ /* 0x0001e80000100800 */
[----:B------:R0:W-:Y:S04]  /*fa10*/  STL [R1+0x90], R4 ;  /* 0x0000900401007387 */ /* 0x0001e80000100800 */
[----:B------:R0:W-:Y:S02]  /*fa20*/  STL [R1+0x7c], R3 ;  /* 0x00007c0301007387 */ /* 0x0001e40000100800 */
[----:B------:R-:W-:Y:S05]  /*fa30*/  @P1 BRA `(.L_x_310) ;  /* 0x0000000400681947 */ /* 0x000fea0003800000 */
[----:B------:R-:W0:Y:S01]  /*fa40*/  S2UR UR8, SR_CTAID.X ;  /* 0x00000000000879c3 */ /* 0x000e220000002500 */
[----:B------:R-:W-:Y:S01]  /*fa50*/  ULDC.64 UR10, c[0x0][0x628] ;  /* 0x00018a00000a7ab9 */ /* 0x000fe20000000a00 */
[----:B------:R-:W-:Y:S01]  /*fa60*/  ULDC UR9, c[0x0][0x150] ;  /* 0x0000540000097ab9 */ /* 0x000fe20000000800 */
[----:B------:R-:W-:Y:S01]  /*fa70*/  ISETP.NE.U32.AND P1, PT, RZ, UR10, PT ;  /* 0x0000000aff007c0c */ /* 0x000fe2000bf25070 */
[----:B------:R-:W-:Y:S01]  /*fa80*/  ULDC UR12, c[0x0][0x630] ;  /* 0x00018c00000c7ab9 */ /* 0x000fe20000000800 */
[----:B------:R-:W-:Y:S01]  /*fa90*/  ULDC UR17, c[0x0][0x154] ;  /* 0x0000550000117ab9 */ /* 0x000fe20000000800 */
[----:B------:R-:W-:Y:S01]  /*faa0*/  IMAD.MOV.U32 R2, RZ, RZ, R14 ;  /* 0x000000ffff027224 */ /* 0x000fe200078e000e */
[----:B------:R-:W-:Y:S01]  /*fab0*/  ISETP.NE.AND.EX P1, PT, RZ, UR11, PT, P1 ;  /* 0x0000000bff007c0c */ /* 0x000fe2000bf25310 */
[----:B------:R-:W1:Y:S01]  /*fac0*/  S2UR UR16, SR_CTAID.Y ;  /* 0x00000000001079c3 */ /* 0x000e620000002600 */
[----:B0-----:R-:W-:-:S05]  /*fad0*/  I2FP.F32.U32 R3, UR8 ;  /* 0x0000000800037c45 */ /* 0x001fca0008201000 */
[----:B------:R-:W-:Y:S01]  /*fae0*/  FMUL R12, R3, UR9 ;  /* 0x00000009030c7c20 */ /* 0x000fe20008400000 */
[----:B------:R-:W-:-:S05]  /*faf0*/  IMAD.MOV.U32 R3, RZ, RZ, R15 ;  /* 0x000000ffff037224 */ /* 0x000fca00078e000f */
[----:B------:R-:W-:Y:S05]  /*fb00*/  @!P1 BRA `(.L_x_311) ;  /* 0x0000000000289947 */ /* 0x000fea0003800000 */
[----:B------:R-:W-:Y:S02]  /*fb10*/  ULDC UR9, c[0x0][0x634] ;  /* 0x00018d0000097ab9 */ /* 0x000fe40000000800 */
[----:B------:R-:W-:-:S05]  /*fb20*/  IADD3 R7, P1, R14, UR9, RZ ;  /* 0x000000090e077c10 */ /* 0x000fca000ff3e0ff */
[----:B------:R-:W-:-:S04]  /*fb30*/  IMAD.X R11, RZ, RZ, R15, P1 ;  /* 0x000000ffff0b7224 */ /* 0x000fc800008e060f */
[----:B------:R-:W-:-:S04]  /*fb40*/  IMAD.WIDE.U32 R4, R11, UR10, RZ ;  /* 0x0000000a0b047c25 */ /* 0x000fc8000f8e00ff */
[----:B------:R-:W-:-:S04]  /*fb50*/  IMAD.WIDE.U32 R4, P1, R7, UR11, R4 ;  /* 0x0000000b07047c25 */ /* 0x000fc8000f820004 */
[----:B------:R-:W-:-:S04]  /*fb60*/  IMAD.WIDE.U32 R6, R7, UR10, RZ ;  /* 0x0000000a07067c25 */ /* 0x000fc8000f8e00ff */
[----:B------:R-:W-:Y:S01]  /*fb70*/  IMAD.X R3, RZ, RZ, RZ, P1 ;  /* 0x000000ffff037224 */ /* 0x000fe200008e06ff */
[----:B------:R-:W-:Y:S01]  /*fb80*/  IADD3 RZ, P1, R7, R4, RZ ;  /* 0x0000000407ff7210 */ /* 0x000fe20007f3e0ff */
[----:B------:R-:W-:-:S04]  /*fb90*/  IMAD.MOV.U32 R2, RZ, RZ, R5 ;  /* 0x000000ffff027224 */ /* 0x000fc800078e0005 */
[----:B------:R-:W-:-:S08]  /*fba0*/  IMAD.WIDE.U32.X R2, R11, UR11, R2, P1 ;  /* 0x0000000b0b027c25 */ /* 0x000fd000088e0402 */
.L_x_311:
[--C-:B------:R-:W-:Y:S01]  /*fbb0*/  SHF.R.U64 R10, R2, UR12, R3.reuse ;  /* 0x0000000c020a7c19 */ /* 0x100fe20008001203 */
[----:B------:R-:W0:Y:S01]  /*fbc0*/  F2I.U32.TRUNC.NTZ R12, R12 ;  /* 0x0000000c000c7305 */ /* 0x000e22000020f000 */
[----:B------:R-:W-:Y:S01]  /*fbd0*/  SHF.R.U32.HI R2, RZ, UR12, R3 ;  /* 0x0000000cff027c19 */ /* 0x000fe20008011603 */
[----:B------:R-:W-:Y:S01]  /*fbe0*/  ULDC.64 UR10, c[0x0][0x620] ;  /* 0x00018800000a7ab9 */ /* 0x000fe20000000a00 */
[----:B------:R-:W-:Y:S01]  /*fbf0*/  IADD3 R5, P1, RZ, -R10, RZ ;  /* 0x8000000aff057210 */ /* 0x000fe20007f3e0ff */
[----:B------:R-:W-:Y:S01]  /*fc00*/  IMAD.MOV.U32 R3, RZ, RZ, R15 ;  /* 0x000000ffff037224 */ /* 0x000fe200078e000f */
[----:B-1----:R-:W-:Y:S01]  /*fc10*/  I2FP.F32.U32 R4, UR16 ;  /* 0x0000001000047c45 */ /* 0x002fe20008201000 */
[----:B------:R-:W-:Y:S01]  /*fc20*/  ULDC.64 UR18, c[0x0][0x640] ;  /* 0x0001900000127ab9 */ /* 0x000fe20000000a00 */
[----:B------:R-:W-:Y:S01]  /*fc30*/  ULDC UR12, c[0x0][0x658] ;  /* 0x00019600000c7ab9 */ /* 0x000fe20000000800 */
[----:B------:R-:W-:Y:S01]  /*fc40*/  IMAD.X R2, RZ, RZ, ~R2, P1 ;  /* 0x000000ffff027224 */ /* 0x000fe200008e0e02 */
[----:B------:R-:W-:Y:S01]  /*fc50*/  ISETP.NE.U32.AND P1, PT, RZ, UR18, PT ;  /* 0x00000012ff007c0c */ /* 0x000fe2000bf25070 */
[----:B------:R-:W-:Y:S01]  /*fc60*/  FMUL R6, R4, UR17 ;  /* 0x0000001104067c20 */ /* 0x000fe20008400000 */
[----:B------:R-:W-:Y:S01]  /*fc70*/  ULDC UR17, c[0x0][0x648] ;  /* 0x0001920000117ab9 */ /* 0x000fe20000000800 */
[----:B------:R-:W-:Y:S01]  /*fc80*/  IMAD R4, R2, UR10, RZ ;  /* 0x0000000a02047c24 */ /* 0x000fe2000f8e02ff */
[----:B------:R-:W-:Y:S01]  /*fc90*/  ISETP.NE.AND.EX P1, PT, RZ, UR19, PT, P1 ;  /* 0x00000013ff007c0c */ /* 0x000fe2000bf25310 */
[----:B------:R-:W-:Y:S01]  /*fca0*/  IMAD.MOV.U32 R2, RZ, RZ, R14 ;  /* 0x000000ffff027224 */ /* 0x000fe200078e000e */
[----:B0-----:R-:W-:Y:S01]  /*fcb0*/  R2UR UR9, R12 ;  /* 0x000000000c0972ca */ /* 0x001fe200000e0000 */
[----:B------:R-:W0:Y:S01]  /*fcc0*/  LDC R14, c[0x0][0x610] ;  /* 0x00018400ff0e7b82 */ /* 0x000e220000000800 */
[----:B------:R-:W1:Y:S01]  /*fcd0*/  F2I.U32.TRUNC.NTZ R6, R6 ;  /* 0x0000000600067305 */ /* 0x000e62000020f000 */
[----:B------:R-:W-:Y:S01]  /*fce0*/  IMAD.WIDE.U32 R2, R5, UR10, R2 ;  /* 0x0000000a05027c25 */ /* 0x000fe2000f8e0002 */
[----:B------:R-:W-:-:S03]  /*fcf0*/  ULDC UR10, c[0x0][0x618] ;  /* 0x00018600000a7ab9 */ /* 0x000fc60000000800 */
[----:B------:R-:W-:-:S04]  /*fd00*/  IMAD R5, R5, UR11, R4 ;  /* 0x0000000b05057c24 */ /* 0x000fc8000f8e0204 */
[----:B------:R-:W-:-:S05]  /*fd10*/  IMAD.IADD R3, R3, 0x1, R5 ;  /* 0x0000000103037824 */ /* 0x000fca00078e0205 */
[--C-:B------:R-:W-:Y:S02]  /*fd20*/  SHF.R.U64 R12, R2, UR10, R3.reuse ;  /* 0x0000000a020c7c19 */ /* 0x100fe40008001203 */
[----:B------:R-:W-:Y:S01]  /*fd30*/  SHF.R.U32.HI R3, RZ, UR10, R3 ;  /* 0x0000000aff037c19 */ /* 0x000fe20008011603 */
[----:B------:R-:W-:Y:S01]  /*fd40*/  ULDC UR10, c[0x0][0x608] ;  /* 0x00018200000a7ab9 */ /* 0x000fe20000000800 */
[----:B-1----:R-:W-:Y:S02]  /*fd50*/  R2UR UR11, R6 ;  /* 0x00000000060b72ca */ /* 0x002fe400000e0000 */
[--C-:B------:R-:W-:Y:S02]  /*fd60*/  SHF.R.U64 R13, R12, UR10, R3.reuse ;  /* 0x0000000a0c0d7c19 */ /* 0x100fe40008001203 */
[----:B------:R-:W-:Y:S01]  /*fd70*/  SHF.R.U32.HI R2, RZ, UR10, R3 ;  /* 0x0000000aff027c19 */ /* 0x000fe20008011603 */
[----:B------:R-:W-:-:S03]  /*fd80*/  UIADD3 UR10, -UR9, URZ, URZ ;  /* 0x0000003f090a7290 */ /* 0x000fc6000fffe13f */
[--C-:B------:R-:W-:Y:S01]  /*fd90*/  SHF.R.U64 R15, R13, UR12, R2.reuse ;  /* 0x0000000c0d0f7c19 */ /* 0x100fe20008001202 */
[----:B------:R-:W-:Y:S01]  /*fda0*/  ULDC UR9, c[0x0][0x144] ;  /* 0x0000510000097ab9 */ /* 0x000fe20000000800 */
[----:B------:R-:W-:-:S03]  /*fdb0*/  SHF.R.U32.HI R3, RZ, UR12, R2 ;  /* 0x0000000cff037c19 */ /* 0x000fc60008011602 */
[----:B------:R-:W-:Y:S01]  /*fdc0*/  IMAD.MOV.U32 R2, RZ, RZ, R15 ;  /* 0x000000ffff027224 */ /* 0x000fe200078e000f */
[----:B------:R-:W-:Y:S06]  /*fdd0*/  @!P1 BRA `(.L_x_312) ;  /* 0x0000000000289947 */ /* 0x000fec0003800000 */
        /* <DEDUP_REMOVED lines=10> */
.L_x_312:
[----:B------:R-:W-:Y:S01]  /*fe80*/  UIADD3 UR11, -UR11, URZ, URZ ;  /* 0x0000003f0b0b7290 */ /* 0x000fe2000fffe13f */
[----:B------:R-:W-:Y:S01]  /*fe90*/  SHF.R.U64 R3, R2, UR17, R3 ;  /* 0x0000001102037c19 */ /* 0x000fe20008001203 */
[----:B------:R-:W-:Y:S01]  /*fea0*/  UIMAD UR8, UR9, UR10, UR8 ;  /* 0x0000000a090872a4 */ /* 0x000fe2000f8e0208 */
[----:B------:R-:W-:Y:S01]  /*feb0*/  LOP3.LUT R2, R13, UR20, RZ, 0xc0, !PT ;  /* 0x000000140d027c12 */ /* 0x000fe2000f8ec0ff */
[----:B------:R-:W-:Y:S01]  /*fec0*/  IMAD.MOV.U32 R6, RZ, RZ, 0x1 ;  /* 0x00000001ff067424 */ /* 0x000fe200078e00ff */
[----:B------:R-:W-:Y:S01]  /*fed0*/  ULDC UR9, c[0x0][0x148] ;  /* 0x0000520000097ab9 */ /* 0x000fe20000000800 */
[----:B------:R-:W-:Y:S01]  /*fee0*/  IMAD.MOV R4, RZ, RZ, -R3 ;  /* 0x000000ffff047224 */ /* 0x000fe200078e0a03 */
[----:B------:R-:W-:Y:S01]  /*fef0*/  @UP2 UIMAD UR8, UR9, UR11, UR16 ;  /* 0x0000000b090822a4 */ /* 0x000fe2000f8e0210 */
[----:B------:R-:W-:Y:S01]  /*ff00*/  IMAD R3, R3, UR5, R2 ;  /* 0x0000000503037c24 */ /* 0x000fe2000f8e0202 */
[----:B------:R-:W-:Y:S01]  /*ff10*/  LOP3.LUT R5, R12, UR4, RZ, 0xc0, !PT ;  /* 0x000000040c057c12 */ /* 0x000fe2000f8ec0ff */
[----:B------:R-:W-:Y:S01]  /*ff20*/  ULDC UR9, c[0x0][0x638] ;  /* 0x00018e0000097ab9 */ /* 0x000fe20000000800 */
[----:B------:R-:W-:Y:S01]  /*ff30*/  PLOP3.LUT P1, PT, PT, PT, UP2, 0x80, 0x0 ;  /* 0x000000000000781c */ /* 0x000fe20003f2f028 */
[----:B------:R-:W-:-:S02]  /*ff40*/  IMAD R2, R4, UR9, R15 ;  /* 0x0000000904027c24 */ /* 0x000fc4000f8e020f */
[----:B0-----:R-:W-:Y:S01]  /*ff50*/  IMAD R3, R3, R14, UR8 ;  /* 0x0000000803037e24 */ /* 0x001fe2000f8e020e */
[----:B------:R-:W-:Y:S02]  /*ff60*/  ULDC UR8, c[0x0][0x600] ;  /* 0x0001800000087ab9 */ /* 0x000fe40000000800 */
[----:B------:R-:W-:Y:S01]  /*ff70*/  IMAD R4, R2, UR8, R5 ;  /* 0x0000000802047c24 */ /* 0x000fe2000f8e0205 */
[----:B------:R-:W-:-:S04]  /*ff80*/  PRMT R2, R6, 0x7610, R2 ;  /* 0x0000761006027816 */ /* 0x000fc80000000002 */
[----:B------:R-:W-:Y:S02]  /*ff90*/  SEL R5, R4, R3, !P1 ;  /* 0x0000000304057207 */ /* 0x000fe40004800000 */
[----:B------:R-:W-:-:S03]  /*ffa0*/  SEL R3, R3, R4, !P1 ;  /* 0x0000000403037207 */ /* 0x000fc60004800000 */
[----:B------:R1:W-:Y:S04]  /*ffb0*/  STL [R1+0x90], R5 ;  /* 0x0000900501007387 */ /* 0x0003e80000100800 */
[----:B------:R1:W-:Y:S04]  /*ffc0*/  STL [R1+0x7c], R10 ;  /* 0x00007c0a01007387 */ /* 0x0003e80000100800 */
[----:B------:R1:W-:Y:S02]  /*ffd0*/  STL [R1+0x8c], R3 ;  /* 0x00008c0301007387 */ /* 0x0003e40000100800 */
.L_x_310:
[----:B------:R-:W-:Y:S05]  /*ffe0*/  BSYNC B1 ;  /* 0x0000000000017941 */ /* 0x000fea0003800000 */
.L_x_309:
[----:B------:R-:W-:-:S13]  /*fff0*/  LOP3.LUT P1, RZ, R2, 0xff, RZ, 0xc0, !PT ;  /* 0x000000ff02ff7812 */ /* 0x000fda000782c0ff */
[----:B------:R-:W-:Y:S05]  /*10000*/  @P1 BRA `(.L_x_313) ;  /* 0xfffffff000e81947 */ /* 0x000fea000383ffff */
[----:B------:R-:W-:Y:S05]  /*10010*/  BSYNC B0 ;  /* 0x0000000000007941 */ /* 0x000fea0003800000 */
.L_x_301:
[----:B------:R-:W-:-:S03]  /*10020*/  UMOV UR8, 0xffffffff ;  /* 0xffffffff00087882 */ /* 0x000fc60000000000 */
[----:B------:R-:W-:Y:S05]  /*10030*/  BRA.DIV UR8, `(.L_x_314) ;  /* 0x0000000608587947 */ /* 0x000fea000b800000 */
[----:B------:R-:W-:-:S13]  /*10040*/  ELECT P0, URZ, PT ;  /* 0x00000000003f782f */ /* 0x000fda0003800000 */
.L_x_330:
[----:B------:R-:W-:Y:S04]  /*10050*/  BSSY B0, `(.L_x_315) ;  /* 0x000002c000007945 */ /* 0x000fe80003800000 */
[----:B------:R-:W-:Y:S05]  /*10060*/  @!P0 BRA `(.L_x_316) ;  /* 0x0000000000a88947 */ /* 0x000fea0003800000 */
[----:B------:R-:W-:-:S04]  /*10070*/  ULOP3.LUT UR8, UR7, 0x2, URZ, 0xfc, !UPT ;  /* 0x0000000207087892 */ /* 0x000fc8000f8efc3f */
[----:B------:R-:W-:-:S06]  /*10080*/  UISETP.NE.AND UP0, UPT, UR8, 0x3, UPT ;  /* 0x000000030800788c */ /* 0x000fcc000bf05270 */
[----:B------:R-:W-:-:S13]  /*10090*/  PLOP3.LUT P0, PT, PT, PT, UP0, 0x80, 0x0 ;  /* 0x000000000000781c */ /* 0x000fda0003f0f008 */
[----:B------:R-:W-:Y:S05]  /*100a0*/  @!P0 BRA `(.L_x_317) ;  /* 0x0000000000048947 */ /* 0x000fea0003800000 */
[----:B------:R-:W-:Y:S01]  /*100b0*/  BPT.TRAP 0x1 ;  /* 0x000000040000795c */ /* 0x000fe20000300000 */
.L_x_317:
[----:B01----:R-:W0:Y:S01]  /*100c0*/  S2R R3, SR_CgaCtaId ;  /* 0x0000000000037919 */ /* 0x003e220000008800 */
[----:B------:R-:W-:Y:S02]  /*100d0*/  MOV R0, 0x400 ;  /* 0x0000040000007802 */ /* 0x000fe40000000f00 */
[----:B------:R-:W-:Y:S02]  /*100e0*/  SHF.L.U32 R2, R8, 0x1f, RZ ;  /* 0x0000001f08027819 */ /* 0x000fe400000006ff */
[----:B0-----:R-:W-:-:S05]  /*100f0*/  LEA R0, R3, R0, 0x18 ;  /* 0x0000000003007211 */ /* 0x001fca00078ec0ff */
[----:B------:R-:W-:-:S04]  /*10100*/  VIADD R0, R0, 0x20 ;  /* 0x0000002000007836 */ /* 0x000fc80000000000 */
[C---:B------:R-:W-:Y:S02]  /*10110*/  IMAD R5, R9.reuse, 0x8, R0 ;  /* 0x0000000809057824 */ /* 0x040fe400078e0200 */
[----:B------:R-:W-:Y:S02]  /*10120*/  VIADD R9, R9, 0x1 ;  /* 0x0000000109097836 */ /* 0x000fe40000000000 */
[----:B------:R-:W0:Y:S03]  /*10130*/  SYNCS.PHASECHK.TRANS64.TRYWAIT P0, [R5+URZ], R2 ;  /* 0x00000002050075a7 */ /* 0x000e26000800017f */
[----:B------:R-:W-:-:S04]  /*10140*/  ISETP.NE.AND P1, PT, R9, 0x4, PT ;  /* 0x000000040900780c */ /* 0x000fc80003f25270 */
[----:B------:R-:W-:Y:S02]  /*10150*/  SEL R3, RZ, 0x1, P1 ;  /* 0x00000001ff037807 */ /* 0x000fe40000800000 */
[----:B------:R-:W-:Y:S02]  /*10160*/  SEL R9, R9, RZ, P1 ;  /* 0x000000ff09097207 */ /* 0x000fe40000800000 */
[----:B------:R-:W-:-:S03]  /*10170*/  LOP3.LUT R8, R8, R3, RZ, 0x3c, !PT ;  /* 0x0000000308087212 */ /* 0x000fc600078e3cff */
[----:B------:R-:W-:Y:S01]  /*10180*/  IMAD R7, R9, 0x8, R0 ;  /* 0x0000000809077824 */ /* 0x000fe200078e0200 */
[----:B------:R-:W-:Y:S01]  /*10190*/  SHF.L.U32 R4, R8, 0x1f, RZ ;  /* 0x0000001f08047819 */ /* 0x000fe200000006ff */
[----:B0-----:R-:W-:Y:S06]  /*101a0*/  @!P0 BRA `(.L_x_318) ;  /* 0x0000000400208947 */ /* 0x001fec0003800000 */
.L_x_331:
[----:B------:R-:W1:Y:S01]  /*101b0*/  SYNCS.PHASECHK.TRANS64.TRYWAIT P0, [R7+URZ], R4 ;  /* 0x00000004070075a7 */ /* 0x000e62000800017f */
[----:B0-----:R-:W-:-:S05]  /*101c0*/  VIADD R2, R9, 0x1 ;  /* 0x0000000109027836 */ /* 0x001fca0000000000 */
[----:B------:R-:W-:-:S04]  /*101d0*/  ISETP.NE.AND P1, PT, R2, 0x4, PT ;  /* 0x000000040200780c */ /* 0x000fc80003f25270 */
[----:B------:R-:W-:Y:S02]  /*101e0*/  SEL R3, RZ, 0x1, P1 ;  /* 0x00000001ff037807 */ /* 0x000fe40000800000 */
[----:B------:R-:W-:Y:S02]  /*101f0*/  SEL R9, R2, RZ, P1 ;  /* 0x000000ff02097207 */ /* 0x000fe40000800000 */
[----:B------:R-:W-:-:S03]  /*10200*/  LOP3.LUT R11, R8, R3, RZ, 0x3c, !PT ;  /* 0x00000003080b7212 */ /* 0x000fc600078e3cff */
[----:B------:R-:W-:Y:S01]  /*10210*/  IMAD R6, R9, 0x8, R0 ;  /* 0x0000000809067824 */ /* 0x000fe200078e0200 */
[----:B------:R-:W-:Y:S01]  /*10220*/  SHF.L.U32 R5, R11, 0x1f, RZ ;  /* 0x0000001f0b057819 */ /* 0x000fe200000006ff */
[----:B-1----:R-:W-:Y:S06]  /*10230*/  @!P0 BRA `(.L_x_319) ;  /* 0x0000000400108947 */ /* 0x002fec0003800000 */
.L_x_332:
[----:B------:R-:W1:Y:S01]  /*10240*/  SYNCS.PHASECHK.TRANS64.TRYWAIT P0, [R6+URZ], R5 ;  /* 0x00000005060075a7 */ /* 0x000e62000800017f */
[----:B------:R-:W-:-:S05]  /*10250*/  VIADD R2, R9, 0x1 ;  /* 0x0000000109027836 */ /* 0x000fca0000000000 */
[----:B------:R-:W-:-:S04]  /*10260*/  ISETP.NE.AND P1, PT, R2, 0x4, PT ;  /* 0x000000040200780c */ /* 0x000fc80003f25270 */
[----:B0-----:R-:W-:Y:S02]  /*10270*/  SEL R4, RZ, 0x1, P1 ;  /* 0x00000001ff047807 */ /* 0x001fe40000800000 */
[----:B------:R-:W-:Y:S02]  /*10280*/  SEL R3, R2, RZ, P1 ;  /* 0x000000ff02037207 */ /* 0x000fe40000800000 */
[----:B------:R-:W-:Y:S01]  /*10290*/  LOP3.LUT R4, R11, R4, RZ, 0x3c, !PT ;  /* 0x000000040b047212 */ /* 0x000fe200078e3cff */
[----:B-1----:R-:W-:Y:S06]  /*102a0*/  @!P0 BRA `(.L_x_320) ;  /* 0x0000000400088947 */ /* 0x002fec0003800000 */
.L_x_333:
[----:B------:R-:W-:Y:S01]  /*102b0*/  IMAD R3, R3, 0x8, R0 ;  /* 0x0000000803037824 */ /* 0x000fe200078e0200 */
[----:B------:R-:W-:-:S07]  /*102c0*/  SHF.L.U32 R0, R4, 0x1f, RZ ;  /* 0x0000001f04007819 */ /* 0x000fce00000006ff */
.L_x_321:
[----:B-1----:R1:W2:Y:S02]  /*102d0*/  SYNCS.PHASECHK.TRANS64.TRYWAIT P0, [R3+URZ], R0 ;  /* 0x00000000030075a7 */ /* 0x0022a4000800017f */
[----:B--2---:R-:W-:Y:S05]  /*102e0*/  @!P0 NANOSLEEP.SYNCS 0x989680 ;  /* 0x009896800000895d */ /* 0x004fea0003900000 */
[----:B------:R-:W2:Y:S02]  /*102f0*/  @!P0 SYNCS.PHASECHK.TRANS64 P0, [R3+URZ], R0 ;  /* 0x00000000030085a7 */ /* 0x000ea4000800007f */
[----:B--2---:R-:W-:Y:S05]  /*10300*/  @!P0 BRA `(.L_x_321) ;  /* 0xfffffffc00f08947 */ /* 0x004fea000383ffff */
.L_x_316:
[----:B------:R-:W-:Y:S05]  /*10310*/  BSYNC B0 ;  /* 0x0000000000007941 */ /* 0x000fea0003800000 */
.L_x_315:
[----:B------:R-:W-:Y:S05]  /*10320*/  EXIT ;  /* 0x000000000000794d */ /* 0x000fea0003800000 */
.L_x_18:
[----:B-1----:R-:W-:-:S04]  /*10330*/  IMAD.U32 R3, RZ, RZ, UR17 ;  /* 0x00000011ff037e24 */ /* 0x002fc8000f8e00ff */
[----:B------:R1:W3:Y:S03]  /*10340*/  SYNCS.PHASECHK.TRANS64.TRYWAIT P0, [R3+URZ+-0x8], R0 ;  /* 0xfffff800030075a7 */ /* 0x0002e6000800017f */
[----:B---3--:R-:W-:Y:S05]  /*10350*/  @!P0 NANOSLEEP.SYNCS 0x989680 ;  /* 0x009896800000895d */ /* 0x008fea0003900000 */
[----:B------:R-:W3:Y:S02]  /*10360*/  @!P0 SYNCS.PHASECHK.TRANS64 P0, [R3+URZ+-0x8], R0 ;  /* 0xfffff800030085a7 */ /* 0x000ee4000800007f */
[----:B---3--:R-:W-:Y:S05]  /*10370*/  @!P0 BRA `(.L_x_18) ;  /* 0xfffffffc00ec8947 */ /* 0x008fea000383ffff */
[----:B------:R-:W-:Y:S05]  /*10380*/  BRA `(.L_x_322) ;  /* 0xffffff1400407947 */ /* 0x000fea000383ffff */
.L_x_23:
[----:B-1----:R-:W-:-:S04]  /*10390*/  IMAD.U32 R3, RZ, RZ, UR4 ;  /* 0x00000004ff037e24 */ /* 0x002fc8000f8e00ff */
[----:B------:R1:W2:Y:S03]  /*103a0*/  SYNCS.PHASECHK.TRANS64.TRYWAIT P0, [R3+URZ], R0 ;  /* 0x00000000030075a7 */ /* 0x0002a6000800017f */
[----:B--2---:R-:W-:Y:S05]  /*103b0*/  @!P0 NANOSLEEP.SYNCS 0x989680 ;  /* 0x009896800000895d */ /* 0x004fea0003900000 */
[----:B------:R-:W2:Y:S02]  /*103c0*/  @!P0 SYNCS.PHASECHK.TRANS64 P0, [R3+URZ], R0 ;  /* 0x00000000030085a7 */ /* 0x000ea4000800007f */
[----:B--2---:R-:W-:Y:S05]  /*103d0*/  @!P0 BRA `(.L_x_23) ;  /* 0xfffffffc00ec8947 */ /* 0x004fea000383ffff */
[----:B------:R-:W-:Y:S05]  /*103e0*/  BRA `(.L_x_22) ;  /* 0xffffff1c00ac7947 */ /* 0x000fea000383ffff */
.L_x_29:
[----:B-----5:R1:W-:Y:S02]  /*103f0*/  STL [R1+0xa4], R0 ;  /* 0x0000a40001007387 */ /* 0x0203e40000100800 */
[----:B-1----:R-:W-:-:S04]  /*10400*/  IMAD.U32 R0, RZ, RZ, UR8 ;  /* 0x00000008ff007e24 */ /* 0x002fc8000f8e00ff */
[----:B------:R1:W3:Y:S03]  /*10410*/  SYNCS.PHASECHK.TRANS64.TRYWAIT P0, [R0+URZ], R229 ;  /* 0x000000e5000075a7 */ /* 0x0002e6000800017f */
[----:B---3--:R-:W-:Y:S05]  /*10420*/  @!P0 NANOSLEEP.SYNCS 0x989680 ;  /* 0x009896800000895d */ /* 0x008fea0003900000 */
[----:B------:R1:W3:Y:S02]  /*10430*/  @!P0 SYNCS.PHASECHK.TRANS64 P0, [R0+URZ], R229 ;  /* 0x000000e5000085a7 */ /* 0x0002e4000800007f */
[----:B-1----:R1:W5:Y:S02]  /*10440*/  LDL.LU R0, [R1+0xa4] ;  /* 0x0000a40001007983 */ /* 0x0023640000300800 */
[----:B-1-3--:R-:W-:Y:S05]  /*10450*/  @!P0 BRA `(.L_x_29) ;  /* 0xfffffffc00e48947 */ /* 0x00afea000383ffff */
[----:B------:R-:W-:Y:S05]  /*10460*/  BRA `(.L_x_28) ;  /* 0xffffff3000007947 */ /* 0x000fea000383ffff */
.L_x_37:
[----:B0-----:R-:W-:-:S04]  /*10470*/  IMAD.U32 R25, RZ, RZ, UR17 ;  /* 0x00000011ff197e24 */ /* 0x001fc8000f8e00ff */
[----:B------:R0:W3:Y:S03]  /*10480*/  SYNCS.PHASECHK.TRANS64.TRYWAIT P0, [R25+URZ+0x8], R24 ;  /* 0x00000818190075a7 */ /* 0x0000e6000800017f */
[----:B---3--:R-:W-:Y:S05]  /*10490*/  @!P0 NANOSLEEP.SYNCS 0x989680 ;  /* 0x009896800000895d */ /* 0x008fea0003900000 */
[----:B------:R-:W3:Y:S02]  /*104a0*/  @!P0 SYNCS.PHASECHK.TRANS64 P0, [R25+URZ+0x8], R24 ;  /* 0x00000818190085a7 */ /* 0x000ee4000800007f */
[----:B---3--:R-:W-:Y:S05]  /*104b0*/  @!P0 BRA `(.L_x_37) ;  /* 0xfffffffc00ec8947 */ /* 0x008fea000383ffff */
[----:B------:R-:W-:Y:S05]  /*104c0*/  BRA `(.L_x_323) ;  /* 0xffffff5000b47947 */ /* 0x000fea000383ffff */
.L_x_302:
[----:B------:R-:W-:Y:S01]  /*104d0*/  BSSY B1, `(.L_x_324) ;  /* 0x0000006000017945 */ /* 0x000fe20003800000 */
[----:B------:R-:W-:-:S07]  /*104e0*/  IMAD.MOV.U32 R2, RZ, RZ, -0x1 ;  /* 0xffffffffff027424 */ /* 0x000fce00078e00ff */
[----:B------:R-:W-:Y:S05]  /*104f0*/  WARPSYNC.COLLECTIVE R2, `(.L_x_325) ;  /* 0x00000000020c7348 */ /* 0x000fea0003c00000 */
[----:B------:R-:W-:Y:S02]  /*10500*/  ELECT P1, UR62, PT ;  /* 0x00000000003e782f */ /* 0x000fe40003820000 */
[----:B------:R-:W-:Y:S01]  /*10510*/  MOV R2, UR62 ;  /* 0x0000003e00027c02 */ /* 0x000fe20008000f00 */
[----:B------:R-:W-:Y:S10]  /*10520*/  ENDCOLLECTIVE ;  /* 0x000000000000791b */ /* 0x000ff40003800000 */
.L_x_325:
[----:B------:R-:W-:Y:S05]  /*10530*/  BSYNC B1 ;  /* 0x0000000000017941 */ /* 0x000fea0003800000 */
.L_x_324:
[----:B------:R-:W-:Y:S05]  /*10540*/  BRA `(.L_x_326) ;  /* 0xffffffec00a47947 */ /* 0x000fea000383ffff */
.L_x_305:
[----:B-1----:R1:W2:Y:S02]  /*10550*/  SYNCS.PHASECHK.TRANS64.TRYWAIT P1, [R11+URZ+0x20], R4 ;  /* 0x000020040b0075a7 */ /* 0x0022a4000802017f */
[----:B--2---:R-:W-:Y:S05]  /*10560*/  @!P1 NANOSLEEP.SYNCS 0x989680 ;  /* 0x009896800000995d */ /* 0x004fea0003900000 */
[----:B------:R-:W2:Y:S02]  /*10570*/  @!P1 SYNCS.PHASECHK.TRANS64 P1, [R11+URZ+0x20], R4 ;  /* 0x000020040b0095a7 */ /* 0x000ea4000802007f */
[----:B--2---:R-:W-:Y:S05]  /*10580*/  @!P1 BRA `(.L_x_305) ;  /* 0xfffffffc00f09947 */ /* 0x004fea000383ffff */
[----:B------:R-:W-:Y:S05]  /*10590*/  BRA `(.L_x_327) ;  /* 0xffffffec00e47947 */ /* 0x000fea000383ffff */
.L_x_314:
[----:B------:R-:W-:Y:S01]  /*105a0*/  BSSY B0, `(.L_x_328) ;  /* 0x0000006000007945 */ /* 0x000fe20003800000 */
[----:B------:R-:W-:-:S07]  /*105b0*/  IMAD.MOV.U32 R2, RZ, RZ, -0x1 ;  /* 0xffffffffff027424 */ /* 0x000fce00078e00ff */
[----:B01----:R-:W-:Y:S05]  /*105c0*/  WARPSYNC.COLLECTIVE R2, `(.L_x_329) ;  /* 0x00000000020c7348 */ /* 0x003fea0003c00000 */
[----:B------:R-:W-:Y:S02]  /*105d0*/  ELECT P1, UR62, PT ;  /* 0x00000000003e782f */ /* 0x000fe40003820000 */
[----:B------:R-:W-:Y:S01]  /*105e0*/  MOV R2, UR62 ;  /* 0x0000003e00027c02 */ /* 0x000fe20008000f00 */
[----:B01----:R-:W-:Y:S10]  /*105f0*/  ENDCOLLECTIVE ;  /* 0x000000000000791b */ /* 0x003ff40003800000 */
.L_x_329:
[----:B------:R-:W-:Y:S05]  /*10600*/  BSYNC B0 ;  /* 0x0000000000007941 */ /* 0x000fea0003800000 */
.L_x_328:
[----:B------:R-:W-:Y:S01]  /*10610*/  PLOP3.LUT P0, PT, P1, PT, PT, 0x80, 0x0 ;  /* 0x000000000000781c */ /* 0x000fe20000f0f070 */
[----:B------:R-:W-:-:S12]  /*10620*/  BRA `(.L_x_330) ;  /* 0xfffffff800887947 */ /* 0x000fd8000383ffff */
.L_x_318:
[----:B0-----:R0:W1:Y:S02]  /*10630*/  SYNCS.PHASECHK.TRANS64.TRYWAIT P0, [R5+URZ], R2 ;  /* 0x00000002050075a7 */ /* 0x001064000800017f */
[----:B-1----:R-:W-:Y:S05]  /*10640*/  @!P0 NANOSLEEP.SYNCS 0x989680 ;  /* 0x009896800000895d */ /* 0x002fea0003900000 */
[----:B------:R-:W1:Y:S02]  /*10650*/  @!P0 SYNCS.PHASECHK.TRANS64 P0, [R5+URZ], R2 ;  /* 0x00000002050085a7 */ /* 0x000e64000800007f */
[----:B-1----:R-:W-:Y:S05]  /*10660*/  @!P0 BRA `(.L_x_318) ;  /* 0xfffffffc00f08947 */ /* 0x002fea000383ffff */
[----:B------:R-:W-:Y:S05]  /*10670*/  BRA `(.L_x_331) ;  /* 0xfffffff800cc7947 */ /* 0x000fea000383ffff */
.L_x_319:
[----:B0-----:R0:W1:Y:S02]  /*10680*/  SYNCS.PHASECHK.TRANS64.TRYWAIT P0, [R7+URZ], R4 ;  /* 0x00000004070075a7 */ /* 0x001064000800017f */
[----:B-1----:R-:W-:Y:S05]  /*10690*/  @!P0 NANOSLEEP.SYNCS 0x989680 ;  /* 0x009896800000895d */ /* 0x002fea0003900000 */
[----:B------:R-:W1:Y:S02]  /*106a0*/  @!P0 SYNCS.PHASECHK.TRANS64 P0, [R7+URZ], R4 ;  /* 0x00000004070085a7 */ /* 0x000e64000800007f */
[----:B-1----:R-:W-:Y:S05]  /*106b0*/  @!P0 BRA `(.L_x_319) ;  /* 0xfffffffc00f08947 */ /* 0x002fea000383ffff */
[----:B------:R-:W-:Y:S05]  /*106c0*/  BRA `(.L_x_332) ;  /* 0xfffffff800dc7947 */ /* 0x000fea000383ffff */
.L_x_320:
[----:B0-----:R0:W1:Y:S02]  /*106d0*/  SYNCS.PHASECHK.TRANS64.TRYWAIT P0, [R6+URZ], R5 ;  /* 0x00000005060075a7 */ /* 0x001064000800017f */
[----:B-1----:R-:W-:Y:S05]  /*106e0*/  @!P0 NANOSLEEP.SYNCS 0x989680 ;  /* 0x009896800000895d */ /* 0x002fea0003900000 */
[----:B------:R-:W1:Y:S02]  /*106f0*/  @!P0 SYNCS.PHASECHK.TRANS64 P0, [R6+URZ], R5 ;  /* 0x00000005060085a7 */ /* 0x000e64000800007f */
[----:B-1----:R-:W-:Y:S05]  /*10700*/  @!P0 BRA `(.L_x_320) ;  /* 0xfffffffc00f08947 */ /* 0x002fea000383ffff */
[----:B------:R-:W-:Y:S05]  /*10710*/  BRA `(.L_x_333) ;  /* 0xfffffff800e47947 */ /* 0x000fea000383ffff */
.L_x_334:
[----:B------:R-:W-:-:S00]  /*10720*/  BRA `(.L_x_334) ;  /* 0xfffffffc00fc7947 */ /* 0x000fc0000383ffff */
[----:B------:R-:W-:-:S00]  /*10730*/  NOP ;  /* 0x0000000000007918 */ /* 0x000fc00000000000 */
        /* <DEDUP_REMOVED lines=12> */
.L_x_335:


//--------------------- .nv.shared._ZN7cutlass13device_kernelINS_4gemm6kernel13GemmUniversalIN4cute5tupleIJiiiiEEENS1_10collective13CollectiveMmaINS1_37MainloopSm90TmaGmmaWarpSpecializedFP8ILi4ENS5_IJNS4_1CILi2EEESB_NSA_ILi1EEEEEENS1_32KernelTmaWarpSpecializedPingpongEEENS5_IJNSA_ILi64EEENSA_ILi256EEENSA_ILi32EEEEEENS_12float_e5m2_tENS5_IJlSC_lEEESK_SL_NS4_8TiledMMAINS4_8MMA_AtomIJNS4_4SM904GMMA31MMA_64x256x32_F32E5M2E5M2_SS_TNILNSP_7ScaleInE1ELSR_1EEEEEENS4_6LayoutINS5_IJSC_SC_SC_EEENS5_IJNSA_ILi0EEESW_SW_EEEEENS5_IJNS4_10UnderscoreESZ_SZ_EEEEENS4_23SM90_TMA_LOAD_MULTICASTENS4_14ComposedLayoutINS4_7SwizzleILi1ELi4ELi3EEENS4_18smem_ptr_flag_bitsILi8EEENSU_INS5_IJNSA_ILi8EEESI_EEENS5_IJSI_SC_EEEEEEEvNS4_8identityES12_S1C_vS1D_EENS_8epilogue10collective6detail29Sm90TmaWarpSpecializedAdapterINS1G_15DefaultEpilogueISK_SL_SL_NS1F_6thread17LinearCombinationISK_Li1EffLNS1K_9ScaleType4KindE0ELNS_15FloatRoundStyleE2ESK_EENS1_15EpilogueDefaultEEEEEvvEEEEvNT_6ParamsE --------------------------
	.section	.nv.shared._ZN7cutlass13device_kernelINS_4gemm6kernel13GemmUniversalIN4cute5tupleIJiiiiEEENS1_10collective13CollectiveMmaINS1_37MainloopSm90TmaGmmaWarpSpecializedFP8ILi4ENS5_IJNS4_1CILi2EEESB_NSA_ILi1EEEEEENS1_32KernelTmaWarpSpecializedPingpongEEENS5_IJNSA_ILi64EEENSA_ILi256EEENSA_ILi32EEEEEENS_12float_e5m2_tENS5_IJlSC_lEEESK_SL_NS4_8TiledMMAINS4_8MMA_AtomIJNS4_4SM904GMMA31MMA_64x256x32_F32E5M2E5M2_SS_TNILNSP_7ScaleInE1ELSR_1EEEEEENS4_6LayoutINS5_IJSC_SC_SC_EEENS5_IJNSA_ILi0EEESW_SW_EEEEENS5_IJNS4_10UnderscoreESZ_SZ_EEEEENS4_23SM90_TMA_LOAD_MULTICASTENS4_14ComposedLayoutINS4_7SwizzleILi1ELi4ELi3EEENS4_18smem_ptr_flag_bitsILi8EEENSU_INS5_IJNSA_ILi8EEESI_EEENS5_IJSI_SC_EEEEEEEvNS4_8identityES12_S1C_vS1D_EENS_8epilogue10collective6detail29Sm90TmaWarpSpecializedAdapterINS1G_15DefaultEpilogueISK_SL_SL_NS1F_6thread17LinearCombinationISK_Li1EffLNS1K_9ScaleType4KindE0ELNS_15FloatRoundStyleE2ESK_EENS1_15EpilogueDefaultEEEEEvvEEEEvNT_6ParamsE,"aw",@nobits
	.sectionflags	@""
	.align	16
	.zero		1024


//--------------------- .nv.shared.reserved.0     --------------------------
	.section	.nv.shared.reserved.0,"aw",@nobits
	.weak		__nv_reservedSMEM_offset_0_alias
	.size		__nv_reservedSMEM_offset_0_alias, 0, 0
	.other		__nv_reservedSMEM_offset_0_alias,@"STO_CUDA_RESERVED_SHARED STV_DEFAULT"
__nv_reservedSMEM_offset_0_alias:
	.zero		0


//--------------------- .nv.global                --------------------------
	.section	.nv.global,"aw",@nobits
.nv.global:
	.type		_ZN39_INTERNAL_74bba028_4_k_cu_d06827a6_52894cute1_E,@object
	.size		_ZN39_INTERNAL_74bba028_4_k_cu_d06827a6_52894cute1_E,(_ZN39_INTERNAL_74bba028_4_k_cu_d06827a6_52894cuda3std3__45__cpo6cbeginE - _ZN39_INTERNAL_74bba028_4_k_cu_d06827a6_52894cute1_E)
_ZN39_INTERNAL_74bba028_4_k_cu_d06827a6_52894cute1_E:
	.zero		1
	.type		_ZN39_INTERNAL_74bba028_4_k_cu_d06827a6_52894cuda3std3__45__cpo6cbeginE,@object
	.size		_ZN39_INTERNAL_74bba028_4_k_cu_d06827a6_52894cuda3std3__45__cpo6cbeginE,(_ZN39_INTERNAL_74bba028_4_k_cu_d06827a6_52894cuda3std3__48in_placeE - _ZN39_INTERNAL_74bba028_4_k_cu_d06827a6_52894cuda3std3__45__cpo6cbeginE)
_ZN39_INTERNAL_74bba028_4_k_cu_d06827a6_52894cuda3std3__45__cpo6cbeginE:
	.zero		1
	.type		_ZN39_INTERNAL_74bba028_4_k_cu_d06827a6_52894cuda3std3__48in_placeE,@object
	.size		_ZN39_INTERNAL_74bba028_4_k_cu_d06827a6_52894cuda3std3__48in_placeE,(_ZN39_INTERNAL_74bba028_4_k_cu_d06827a6_52894cuda3std6ranges3__45__cpo9iter_moveE - _ZN39_INTERNAL_74bba028_4_k_cu_d06827a6_52894cuda3std3__48in_placeE)
_ZN39_INTERNAL_74bba028_4_k_cu_d06827a6_52894cuda3std3__48in_placeE:
	.zero		1
	.type		_ZN39_INTERNAL_74bba028_4_k_cu_d06827a6_52894cuda3std6ranges3__45__cpo9iter_moveE,@object
	.size		_ZN39_INTERNAL_74bba028_4_k_cu_d06827a6_52894cuda3std6ranges3__45__cpo9iter_moveE,(_ZN39_INTERNAL_74bba028_4_k_cu_d06827a6_52894cuda3std3__45__cpo5beginE - _ZN39_INTERNAL_74bba028_4_k_cu_d06827a6_52894cuda3std6ranges3__45__cpo9iter_moveE)
_ZN39_INTERNAL_74bba028_4_k_cu_d06827a6_52894cuda3std6ranges3__45__cpo9iter_moveE:
	.zero		1
	.type		_ZN39_INTERNAL_74bba028_4_k_cu_d06827a6_52894cuda3std3__45__cpo5beginE,@object
	.size		_ZN39_INTERNAL_74bba028_4_k_cu_d06827a6_52894cuda3std3__45__cpo5beginE,(_ZN39_INTERNAL_74bba028_4_k_cu_d06827a6_52894cuda3std3__441_GLOBAL__N__74bba028_4_k_cu_d06827a6_52896ignoreE - _ZN39_INTERNAL_74bba028_4_k_cu_d06827a6_52894cuda3std3__45__cpo5beginE)
_ZN39_INTERNAL_74bba028_4_k_cu_d06827a6_52894cuda3std3__45__cpo5beginE:
	.zero		1
	.type		_ZN39_INTERNAL_74bba028_4_k_cu_d06827a6_52894cuda3std3__441_GLOBAL__N__74bba028_4_k_cu_d06827a6_52896ignoreE,@object
	.size		_ZN39_INTERNAL_74bba028_4_k_cu_d06827a6_52894cuda3std3__441_GLOBAL__N__74bba028_4_k_cu_d06827a6_52896ignoreE,(_ZN39_INTERNAL_74bba028_4_k_cu_d06827a6_52894cute7productE - _ZN39_INTERNAL_74bba028_4_k_cu_d06827a6_52894cuda3std3__441_GLOBAL__N__74bba028_4_k_cu_d06827a6_52896ignoreE)
_ZN39_INTERNAL_74bba028_4_k_cu_d06827a6_52894cuda3std3__441_GLOBAL__N__74bba028_4_k_cu_d06827a6_52896ignoreE:
	.zero		1
	.type		_ZN39_INTERNAL_74bba028_4_k_cu_d06827a6_52894cute7productE,@object
	.size		_ZN39_INTERNAL_74bba028_4_k_cu_d06827a6_52894cute7productE,(_ZN39_INTERNAL_74bba028_4_k_cu_d06827a6_52894cuda3std3__45__cpo3endE - _ZN39_INTERNAL_74bba028_4_k_cu_d06827a6_52894cute7productE)
_ZN39_INTERNAL_74bba028_4_k_cu_d06827a6_52894cute7productE:
	.zero		1
	.type		_ZN39_INTERNAL_74bba028_4_k_cu_d06827a6_52894cuda3std3__45__cpo3endE,@object
	.size		_ZN39_INTERNAL_74bba028_4_k_cu_d06827a6_52894cuda3std3__45__cpo3endE,(_ZN39_INTERNAL_74bba028_4_k_cu_d06827a6_52894cuda3std3__419piecewise_constructE - _ZN39_INTERNAL_74bba028_4_k_cu_d06827a6_52894cuda3std3__45__cpo3endE)
_ZN39_INTERNAL_74bba028_4_k_cu_d06827a6_52894cuda3std3__45__cpo3endE:
	.zero		1
	.type		_ZN39_INTERNAL_74bba028_4_k_cu_d06827a6_52894cuda3std3__419piecewise_constructE,@object
	.size		_ZN39_INTERNAL_74bba028_4_k_cu_d06827a6_52894cuda3std3__419piecewise_constructE,(_ZN39_INTERNAL_74bba028_4_k_cu_d06827a6_52894cuda3std3__45__cpo4cendE - _ZN39_INTERNAL_74bba028_4_k_cu_d06827a6_52894cuda3std3__419piecewise_constructE)
_ZN39_INTERNAL_74bba028_4_k_cu_d06827a6_52894cuda3std3__419piecewise_constructE:
	.zero		1
	.type		_ZN39_INTERNAL_74bba028_4_k_cu_d06827a6_52894cuda3std3__45__cpo4cendE,@object
	.size		_ZN39_INTERNAL_74bba028_4_k_cu_d06827a6_52894cuda3std3__45__cpo4cendE,(_ZN39_INTERNAL_74bba028_4_k_cu_d06827a6_52894cuda3std6ranges3__45__cpo4swapE - _ZN39_INTERNAL_74bba028_4_k_cu_d06827a6_52894cuda3std3__45__cpo4cendE)
_ZN39_INTERNAL_74bba028_4_k_cu_d06827a6_52894cuda3std3__45__cpo4cendE:
	.zero		1
	.type		_ZN39_INTERNAL_74bba028_4_k_cu_d06827a6_52894cuda3std6ranges3__45__cpo4swapE,@object
	.size		_ZN39_INTERNAL_74bba028_4_k_cu_d06827a6_52894cuda3std6ranges3__45__cpo4swapE,(.L_7 - _ZN39_INTERNAL_74bba028_4_k_cu_d06827a6_52894cuda3std6ranges3__45__cpo4swapE)
_ZN39_INTERNAL_74bba028_4_k_cu_d06827a6_52894cuda3std6ranges3__45__cpo4swapE:
	.zero		1
.L_7:


//--------------------- .nv.constant0._ZN7cutlass13device_kernelINS_4gemm6kernel13GemmUniversalIN4cute5tupleIJiiiiEEENS1_10collective13CollectiveMmaINS1_37MainloopSm90TmaGmmaWarpSpecializedFP8ILi4ENS5_IJNS4_1CILi2EEESB_NSA_ILi1EEEEEENS1_32KernelTmaWarpSpecializedPingpongEEENS5_IJNSA_ILi64EEENSA_ILi256EEENSA_ILi32EEEEEENS_12float_e5m2_tENS5_IJlSC_lEEESK_SL_NS4_8TiledMMAINS4_8MMA_AtomIJNS4_4SM904GMMA31MMA_64x256x32_F32E5M2E5M2_SS_TNILNSP_7ScaleInE1ELSR_1EEEEEENS4_6LayoutINS5_IJSC_SC_SC_EEENS5_IJNSA_ILi0EEESW_SW_EEEEENS5_IJNS4_10UnderscoreESZ_SZ_EEEEENS4_23SM90_TMA_LOAD_MULTICASTENS4_14ComposedLayoutINS4_7SwizzleILi1ELi4ELi3EEENS4_18smem_ptr_flag_bitsILi8EEENSU_INS5_IJNSA_ILi8EEESI_EEENS5_IJSI_SC_EEEEEEEvNS4_8identityES12_S1C_vS1D_EENS_8epilogue10collective6detail29Sm90TmaWarpSpecializedAdapterINS1G_15DefaultEpilogueISK_SL_SL_NS1F_6thread17LinearCombinationISK_Li1EffLNS1K_9ScaleType4KindE0ELNS_15FloatRoundStyleE2ESK_EENS1_15EpilogueDefaultEEEEEvvEEEEvNT_6ParamsE --------------------------
	.section	.nv.constant0._ZN7cutlass13device_kernelINS_4gemm6kernel13GemmUniversalIN4cute5tupleIJiiiiEEENS1_10collective13CollectiveMmaINS1_37MainloopSm90TmaGmmaWarpSpecializedFP8ILi4ENS5_IJNS4_1CILi2EEESB_NSA_ILi1EEEEEENS1_32KernelTmaWarpSpecializedPingpongEEENS5_IJNSA_ILi64EEENSA_ILi256EEENSA_ILi32EEEEEENS_12float_e5m2_tENS5_IJlSC_lEEESK_SL_NS4_8TiledMMAINS4_8MMA_AtomIJNS4_4SM904GMMA31MMA_64x256x32_F32E5M2E5M2_SS_TNILNSP_7ScaleInE1ELSR_1EEEEEENS4_6LayoutINS5_IJSC_SC_SC_EEENS5_IJNSA_ILi0EEESW_SW_EEEEENS5_IJNS4_10UnderscoreESZ_SZ_EEEEENS4_23SM90_TMA_LOAD_MULTICASTENS4_14ComposedLayoutINS4_7SwizzleILi1ELi4ELi3EEENS4_18smem_ptr_flag_bitsILi8EEENSU_INS5_IJNSA_ILi8EEESI_EEENS5_IJSI_SC_EEEEEEEvNS4_8identityES12_S1C_vS1D_EENS_8epilogue10collective6detail29Sm90TmaWarpSpecializedAdapterINS1G_15DefaultEpilogueISK_SL_SL_NS1F_6thread17LinearCombinationISK_Li1EffLNS1K_9ScaleType4KindE0ELNS_15FloatRoundStyleE2ESK_EENS1_15EpilogueDefaultEEEEEvvEEEEvNT_6ParamsE,"a",@progbits
	.sectionflags	@""
	.align	4
.nv.constant0._ZN7cutlass13device_kernelINS_4gemm6kernel13GemmUniversalIN4cute5tupleIJiiiiEEENS1_10collective13CollectiveMmaINS1_37MainloopSm90TmaGmmaWarpSpecializedFP8ILi4ENS5_IJNS4_1CILi2EEESB_NSA_ILi1EEEEEENS1_32KernelTmaWarpSpecializedPingpongEEENS5_IJNSA_ILi64EEENSA_ILi256EEENSA_ILi32EEEEEENS_12float_e5m2_tENS5_IJlSC_lEEESK_SL_NS4_8TiledMMAINS4_8MMA_AtomIJNS4_4SM904GMMA31MMA_64x256x32_F32E5M2E5M2_SS_TNILNSP_7ScaleInE1ELSR_1EEEEEENS4_6LayoutINS5_IJSC_SC_SC_EEENS5_IJNSA_ILi0EEESW_SW_EEEEENS5_IJNS4_10UnderscoreESZ_SZ_EEEEENS4_23SM90_TMA_LOAD_MULTICASTENS4_14ComposedLayoutINS4_7SwizzleILi1ELi4ELi3EEENS4_18smem_ptr_flag_bitsILi8EEENSU_INS5_IJNSA_ILi8EEESI_EEENS5_IJSI_SC_EEEEEEEvNS4_8identityES12_S1C_vS1D_EENS_8epilogue10collective6detail29Sm90TmaWarpSpecializedAdapterINS1G_15DefaultEpilogueISK_SL_SL_NS1F_6thread17LinearCombinationISK_Li1EffLNS1K_9ScaleType4KindE0ELNS_15FloatRoundStyleE2ESK_EENS1_15EpilogueDefaultEEEEEvvEEEEvNT_6ParamsE:
	.zero		1664


//--------------------- SYMBOLS --------------------------

	.type		.nv.reservedSmem.offset0,@object
	.size		.nv.reservedSmem.offset0,0x4
